def matmul_kernel(
    a_ptr,
    b_ptr,
    c_ptr,
    M,
    N,
    K,
    stride_am,
    stride_ak,
    stride_bk,
    stride_bn,
    stride_cm,
    stride_cn,
    BLOCK_M: tl.constexpr,
    BLOCK_N: tl.constexpr,
    BLOCK_K: tl.constexpr,
    GROUP_M: tl.constexpr,
):
    pid = tl.program_id(axis=0)
    num_pid_m = tl.cdiv(M, BLOCK_M)
    num_pid_n = tl.cdiv(N, BLOCK_N)
    num_pid_in_group = GROUP_M * num_pid_n
    group_id = pid // num_pid_in_group
    first_pid_m = group_id * GROUP_M
    group_size_m = min(num_pid_m - first_pid_m, GROUP_M)
    pid_m = first_pid_m + ((pid % num_pid_in_group) % group_size_m)
    pid_n = (pid % num_pid_in_group) // group_size_m

    offs_am = (pid_m * BLOCK_M + tl.arange(0, BLOCK_M)) % M
    offs_bn = (pid_n * BLOCK_N + tl.arange(0, BLOCK_N)) % N
    offs_k = tl.arange(0, BLOCK_K)
    a_ptrs = a_ptr + offs_am[:, None] * stride_am + offs_k[None, :] * stride_ak
    b_ptrs = b_ptr + offs_k[:, None] * stride_bk + offs_bn[None, :] * stride_bn

    acc = tl.zeros((BLOCK_M, BLOCK_N), dtype=tl.float32)
    for kk in range(0, tl.cdiv(K, BLOCK_K)):
        a = tl.load(a_ptrs, mask=offs_k[None, :] < K - kk * BLOCK_K, other=0.0)
        b = tl.load(b_ptrs, mask=offs_k[:, None] < K - kk * BLOCK_K, other=0.0)
        acc = tl.dot(a, b, acc)
        a_ptrs += BLOCK_K * stride_ak
        b_ptrs += BLOCK_K * stride_bk

    c = acc.to(c_ptr.dtype.element_ty)
    offs_cm = pid_m * BLOCK_M + tl.arange(0, BLOCK_M)
    offs_cn = pid_n * BLOCK_N + tl.arange(0, BLOCK_N)
    c_ptrs = c_ptr + offs_cm[:, None] * stride_cm + offs_cn[None, :] * stride_cn
    mask = (offs_cm[:, None] < M) & (offs_cn[None, :] < N)
    tl.store(c_ptrs, c, mask=mask)

# config = {"BLOCK_K": 128, "BLOCK_M": 32, "BLOCK_N": 128, "GROUP_M": 8, "arch": "sm_80", "dtype": "fp16", "num_ctas": 1, "num_stages": 2, "num_warps": 8}
# arch = sm_80


// ===== COMPILED SASS (sm_80) =====

	.target	sm_80

	.elftype	@"ET_EXEC"


//--------------------- .note.nv.tkinfo           --------------------------
	.section	.note.nv.tkinfo,"",@"SHT_NOTE"
	.sectionflags	@"SHF_NOTE_NV_TKINFO"
	.tkinfo
        /*0018*/ 	.word	0x00000002
        /*0030*/ 	.string	""
        /*0030*/ 	.string	"ptxas"
        /*0030*/ 	.string	"Cuda compilation tools, release 13.0, V13.0.88"
        /*0030*/ 	.string	"Build cuda_13.0.r13.0/compiler.36424714_0"
        /*0030*/ 	.string	"-v  -suppress-debug-info  -lineinfo  -arch sm_80 "



//--------------------- .note.nv.cuinfo           --------------------------
	.section	.note.nv.cuinfo,"",@"SHT_NOTE"
	.sectionflags	@"SHF_NOTE_NV_CUINFO"
        /*0018*/ 	.short	0x0002
        /*001a*/ 	.short	0x0050
        /*001c*/ 	.short	0x0082
	.zero		2


//--------------------- .nv.info                  --------------------------
	.section	.nv.info,"",@"SHT_CUDA_INFO"
	.align	4


	//----- nvinfo : EIATTR_REGCOUNT
	.align		4
        /*0000*/ 	.byte	0x04, 0x2f
        /*0002*/ 	.short	(.L_1 - .L_0)
	.align		4
.L_0:
        /*0004*/ 	.word	index@(matmul_kernel)
        /*0008*/ 	.word	0x000000fe


	//----- nvinfo : EIATTR_FRAME_SIZE
	.align		4
.L_1:
        /*000c*/ 	.byte	0x04, 0x11
        /*000e*/ 	.short	(.L_3 - .L_2)
	.align		4
.L_2:
        /*0010*/ 	.word	index@(matmul_kernel)
        /*0014*/ 	.word	0x00000000


	//----- nvinfo : EIATTR_MIN_STACK_SIZE
	.align		4
.L_3:
        /*0018*/ 	.byte	0x04, 0x12
        /*001a*/ 	.short	(.L_5 - .L_4)
	.align		4
.L_4:
        /*001c*/ 	.word	index@(matmul_kernel)
        /*0020*/ 	.word	0x00000000
.L_5:


//--------------------- .nv.info.matmul_kernel    --------------------------
	.section	.nv.info.matmul_kernel,"",@"SHT_CUDA_INFO"
	.sectionflags	@""
	.align	4


	//----- nvinfo : EIATTR_CUDA_API_VERSION
	.align		4
        /*0000*/ 	.byte	0x04, 0x37
        /*0002*/ 	.short	(.L_7 - .L_6)
.L_6:
        /*0004*/ 	.word	0x00000082


	//----- nvinfo : EIATTR_SW2861232_WAR
	.align		4
.L_7:
        /*0008*/ 	.byte	0x01, 0x35
	.zero		2


	//----- nvinfo : EIATTR_PARAM_CBANK
	.align		4
        /*000c*/ 	.byte	0x04, 0x0a
        /*000e*/ 	.short	(.L_9 - .L_8)
	.align		4
.L_8:
        /*0010*/ 	.word	index@(.nv.constant0.matmul_kernel)
        /*0014*/ 	.short	0x0160
        /*0016*/ 	.short	0x0050


	//----- nvinfo : EIATTR_CBANK_PARAM_SIZE
	.align		4
.L_9:
        /*0018*/ 	.byte	0x03, 0x19
        /*001a*/ 	.short	0x0050


	//----- nvinfo : EIATTR_KPARAM_INFO
	.align		4
        /*001c*/ 	.byte	0x04, 0x17
        /*001e*/ 	.short	(.L_11 - .L_10)
.L_10:
        /*0020*/ 	.word	0x00000000
        /*0024*/ 	.short	0x000d
        /*0026*/ 	.short	0x0048
        /*0028*/ 	.byte	0x00, 0xf4, 0x21, 0x00


	//----- nvinfo : EIATTR_KPARAM_INFO
	.align		4
.L_11:
        /*002c*/ 	.byte	0x04, 0x17
        /*002e*/ 	.short	(.L_13 - .L_12)
.L_12:
        /*0030*/ 	.word	0x00000000
        /*0034*/ 	.short	0x000c
        /*0036*/ 	.short	0x0040
        /*0038*/ 	.byte	0x00, 0xf4, 0x21, 0x00


	//----- nvinfo : EIATTR_KPARAM_INFO
	.align		4
.L_13:
        /*003c*/ 	.byte	0x04, 0x17
        /*003e*/ 	.short	(.L_15 - .L_14)
.L_14:
        /*0040*/ 	.word	0x00000000
        /*0044*/ 	.short	0x000b
        /*0046*/ 	.short	0x0038
        /*0048*/ 	.byte	0x00, 0xf0, 0x11, 0x00


	//----- nvinfo : EIATTR_KPARAM_INFO
	.align		4
.L_15:
        /*004c*/ 	.byte	0x04, 0x17
        /*004e*/ 	.short	(.L_17 - .L_16)
.L_16:
        /*0050*/ 	.word	0x00000000
        /*0054*/ 	.short	0x000a
        /*0056*/ 	.short	0x0034
        /*0058*/ 	.byte	0x00, 0xf0, 0x11, 0x00


	//----- nvinfo : EIATTR_KPARAM_INFO
	.align		4
.L_17:
        /*005c*/ 	.byte	0x04, 0x17
        /*005e*/ 	.short	(.L_19 - .L_18)
.L_18:
        /*0060*/ 	.word	0x00000000
        /*0064*/ 	.short	0x0009
        /*0066*/ 	.short	0x0030
        /*0068*/ 	.byte	0x00, 0xf0, 0x11, 0x00


	//----- nvinfo : EIATTR_KPARAM_INFO
	.align		4
.L_19:
        /*006c*/ 	.byte	0x04, 0x17
        /*006e*/ 	.short	(.L_21 - .L_20)
.L_20:
        /*0070*/ 	.word	0x00000000
        /*0074*/ 	.short	0x0008
        /*0076*/ 	.short	0x002c
        /*0078*/ 	.byte	0x00, 0xf0, 0x11, 0x00


	//----- nvinfo : EIATTR_KPARAM_INFO
	.align		4
.L_21:
        /*007c*/ 	.byte	0x04, 0x17
        /*007e*/ 	.short	(.L_23 - .L_22)
.L_22:
        /*0080*/ 	.word	0x00000000
        /*0084*/ 	.short	0x0007
        /*0086*/ 	.short	0x0028
        /*0088*/ 	.byte	0x00, 0xf0, 0x11, 0x00


	//----- nvinfo : EIATTR_KPARAM_INFO
	.align		4
.L_23:
        /*008c*/ 	.byte	0x04, 0x17
        /*008e*/ 	.short	(.L_25 - .L_24)
.L_24:
        /*0090*/ 	.word	0x00000000
        /*0094*/ 	.short	0x0006
        /*0096*/ 	.short	0x0024
        /*0098*/ 	.byte	0x00, 0xf0, 0x11, 0x00


	//----- nvinfo : EIATTR_KPARAM_INFO
	.align		4
.L_25:
        /*009c*/ 	.byte	0x04, 0x17
        /*009e*/ 	.short	(.L_27 - .L_26)
.L_26:
        /*00a0*/ 	.word	0x00000000
        /*00a4*/ 	.short	0x0005
        /*00a6*/ 	.short	0x0020
        /*00a8*/ 	.byte	0x00, 0xf0, 0x11, 0x00


	//----- nvinfo : EIATTR_KPARAM_INFO
	.align		4
.L_27:
        /*00ac*/ 	.byte	0x04, 0x17
        /*00ae*/ 	.short	(.L_29 - .L_28)
.L_28:
        /*00b0*/ 	.word	0x00000000
        /*00b4*/ 	.short	0x0004
        /*00b6*/ 	.short	0x001c
        /*00b8*/ 	.byte	0x00, 0xf0, 0x11, 0x00


	//----- nvinfo : EIATTR_KPARAM_INFO
	.align		4
.L_29:
        /*00bc*/ 	.byte	0x04, 0x17
        /*00be*/ 	.short	(.L_31 - .L_30)
.L_30:
        /*00c0*/ 	.word	0x00000000
        /*00c4*/ 	.short	0x0003
        /*00c6*/ 	.short	0x0018
        /*00c8*/ 	.byte	0x00, 0xf0, 0x11, 0x00


	//----- nvinfo : EIATTR_KPARAM_INFO
	.align		4
.L_31:
        /*00cc*/ 	.byte	0x04, 0x17
        /*00ce*/ 	.short	(.L_33 - .L_32)
.L_32:
        /*00d0*/ 	.word	0x00000000
        /*00d4*/ 	.short	0x0002
        /*00d6*/ 	.short	0x0010
        /*00d8*/ 	.byte	0x00, 0xf4, 0x21, 0x00


	//----- nvinfo : EIATTR_KPARAM_INFO
	.align		4
.L_33:
        /*00dc*/ 	.byte	0x04, 0x17
        /*00de*/ 	.short	(.L_35 - .L_34)
.L_34:
        /*00e0*/ 	.word	0x00000000
        /*00e4*/ 	.short	0x0001
        /*00e6*/ 	.short	0x0008
        /*00e8*/ 	.byte	0x00, 0xf4, 0x21, 0x00


	//----- nvinfo : EIATTR_KPARAM_INFO
	.align		4
.L_35:
        /*00ec*/ 	.byte	0x04, 0x17
        /*00ee*/ 	.short	(.L_37 - .L_36)
.L_36:
        /*00f0*/ 	.word	0x00000000
        /*00f4*/ 	.short	0x0000
        /*00f6*/ 	.short	0x0000
        /*00f8*/ 	.byte	0x00, 0xf4, 0x21, 0x00


	//----- nvinfo : EIATTR_MAXREG_COUNT
	.align		4
.L_37:
        /*00fc*/ 	.byte	0x03, 0x1b
        /*00fe*/ 	.short	0x00ff


	//----- nvinfo : EIATTR_NUM_BARRIERS
	.align		4
        /*0100*/ 	.byte	0x02, 0x4c
        /*0102*/ 	.byte	0x01
	.zero		1


	//----- nvinfo : EIATTR_MERCURY_ISA_VERSION
	.align		4
        /*0104*/ 	.byte	0x03, 0x5f
        /*0106*/ 	.short	0x0000


	//----- nvinfo : EIATTR_EXIT_INSTR_OFFSETS
	.align		4
        /*0108*/ 	.byte	0x04, 0x1c
        /*010a*/ 	.short	(.L_39 - .L_38)


	//   ....[0]....
.L_38:
        /*010c*/ 	.word	0x00008320


	//   ....[1]....
        /*0110*/ 	.word	0x00008350


	//----- nvinfo : EIATTR_REQNTID
	.align		4
.L_39:
        /*0114*/ 	.byte	0x04, 0x10
        /*0116*/ 	.short	(.L_41 - .L_40)
.L_40:
        /*0118*/ 	.word	0x00000100
        /*011c*/ 	.word	0x00000001
        /*0120*/ 	.word	0x00000001
.L_41:


//--------------------- .nv.callgraph             --------------------------
	.section	.nv.callgraph,"",@"SHT_CUDA_CALLGRAPH"
	.align	4
	.sectionentsize	8
	.align		4
        /*0000*/ 	.word	0x00000000
	.align		4
        /*0004*/ 	.word	0xffffffff
	.align		4
        /*0008*/ 	.word	0x00000000
	.align		4
        /*000c*/ 	.word	0xfffffffe
	.align		4
        /*0010*/ 	.word	0x00000000
	.align		4
        /*0014*/ 	.word	0xfffffffd
	.align		4
        /*0018*/ 	.word	0x00000000
	.align		4
        /*001c*/ 	.word	0xfffffffc


//--------------------- .nv.rel.action            --------------------------
	.section	.nv.rel.action,"",@"SHT_CUDA_RELOCINFO"
	.align	8
	.sectionentsize	8
        /*0000*/ 	.byte	0x73, 0x00, 0x00, 0x00, 0x00, 0x00, 0x00, 0x00, 0x00, 0x00, 0x00, 0x11, 0x25, 0x00, 0x05, 0x36


//--------------------- .nv.constant0.matmul_kernel --------------------------
	.section	.nv.constant0.matmul_kernel,"a",@progbits
	.sectionflags	@""
	.align	4
.nv.constant0.matmul_kernel:
	.zero		432


//--------------------- .text.matmul_kernel       --------------------------
	.section	.text.matmul_kernel,"ax",@progbits
	.sectioninfo	@"SHI_REGISTERS=254"
	.align	128
        .global         matmul_kernel
        .type           matmul_kernel,@function
        .size           matmul_kernel,(.L_x_5 - matmul_kernel)
        .other          matmul_kernel,@"STO_CUDA_ENTRY STV_DEFAULT"
matmul_kernel:
.text.matmul_kernel:
[----:B------:R-:W-:Y:S02]  /*0000*/  IMAD.MOV.U32 R1, RZ, RZ, c[0x0][0x28] ;  /* 0x00000a00ff017624 */ /* 0x000fe400078e00ff */
[----:B------:R-:W-:Y:S01]  /*0010*/  IMAD.MOV.U32 R0, RZ, RZ, c[0x0][0x17c] ;  /* 0x00005f00ff007624 */ /* 0x000fe200078e00ff */
[----:B------:R-:W0:Y:S01]  /*0020*/  S2R R5, SR_CTAID.X ;  /* 0x0000000000057919 */ /* 0x000e220000002500 */
[----:B------:R-:W-:Y:S01]  /*0030*/  IMAD.MOV.U32 R202, RZ, RZ, c[0x0][0x180] ;  /* 0x00006000ffca7624 */ /* 0x000fe200078e00ff */
[----:B------:R-:W-:Y:S02]  /*0040*/  ULDC UR4, c[0x0][0x180] ;  /* 0x0000600000047ab9 */ /* 0x000fe40000000800 */
[----:B------:R-:W-:Y:S01]  /*0050*/  IADD3 R0, R0, 0x7f, RZ ;  /* 0x0000007f00007810 */ /* 0x000fe20007ffe0ff */
[----:B------:R-:W1:Y:S01]  /*0060*/  S2R R175, SR_TID.X ;  /* 0x0000000000af7919 */ /* 0x000e620000002100 */
[----:B------:R-:W-:Y:S01]  /*0070*/  IADD3 R202, R202, 0x7f, RZ ;  /* 0x0000007fcaca7810 */ /* 0x000fe20007ffe0ff */
[----:B------:R-:W-:Y:S01]  /*0080*/  ULDC.64 UR6, c[0x0][0x118] ;  /* 0x0000460000067ab9 */ /* 0x000fe20000000a00 */
[----:B------:R-:W-:-:S04]  /*0090*/  SHF.R.S32.HI R3, RZ, 0x1f, R0 ;  /* 0x0000001fff037819 */ /* 0x000fc80000011400 */
[----:B------:R-:W-:-:S04]  /*00a0*/  LEA.HI R3, R3, R0, RZ, 0x7 ;  /* 0x0000000003037211 */ /* 0x000fc800078f38ff */
[----:B------:R-:W-:-:S05]  /*00b0*/  SHF.R.S32.HI R3, RZ, 0x7, R3 ;  /* 0x00000007ff037819 */ /* 0x000fca0000011403 */
[----:B------:R-:W-:Y:S01]  /*00c0*/  IMAD.SHL.U32 R4, R3, 0x8, RZ ;  /* 0x0000000803047824 */ /* 0x000fe200078e00ff */
[----:B0-----:R-:W-:-:S04]  /*00d0*/  IABS R8, R5 ;  /* 0x0000000500087213 */ /* 0x001fc80000000000 */
[-C--:B------:R-:W-:Y:S02]  /*00e0*/  IABS R7, R4.reuse ;  /* 0x0000000400077213 */ /* 0x080fe40000000000 */
[----:B------:R-:W-:Y:S02]  /*00f0*/  IABS R10, R4 ;  /* 0x00000004000a7213 */ /* 0x000fe40000000000 */
[----:B------:R-:W0:Y:S01]  /*0100*/  I2F.RP R0, R7 ;  /* 0x0000000700007306 */ /* 0x000e220000209400 */
[----:B-1----:R-:W-:Y:S02]  /*0110*/  SHF.R.U32.HI R219, RZ, 0x5, R175 ;  /* 0x00000005ffdb7819 */ /* 0x002fe400000116af */
[----:B------:R-:W-:Y:S02]  /*0120*/  LOP3.LUT R220, R175, 0xe0, RZ, 0xc0, !PT ;  /* 0x000000e0afdc7812 */ /* 0x000fe400078ec0ff */
[----:B------:R-:W-:-:S04]  /*0130*/  SGXT.U32 R219, R219, 0x3 ;  /* 0x00000003dbdb781a */ /* 0x000fc80000000000 */
[C---:B------:R-:W-:Y:S02]  /*0140*/  LOP3.LUT R218, R219.reuse, 0x8, RZ, 0xfc, !PT ;  /* 0x00000008dbda7812 */ /* 0x040fe400078efcff */
[C---:B------:R-:W-:Y:S02]  /*0150*/  LOP3.LUT R217, R219.reuse, 0x10, RZ, 0xfc, !PT ;  /* 0x00000010dbd97812 */ /* 0x040fe400078efcff */
[C---:B------:R-:W-:Y:S02]  /*0160*/  LOP3.LUT R216, R219.reuse, 0x18, RZ, 0xfc, !PT ;  /* 0x00000018dbd87812 */ /* 0x040fe400078efcff */
[C---:B------:R-:W-:Y:S01]  /*0170*/  LOP3.LUT R215, R219.reuse, 0x20, RZ, 0xfc, !PT ;  /* 0x00000020dbd77812 */ /* 0x040fe200078efcff */
[----:B0-----:R-:W0:Y:S01]  /*0180*/  MUFU.RCP R0, R0 ;  /* 0x0000000000007308 */ /* 0x001e220000001000 */
[C---:B------:R-:W-:Y:S02]  /*0190*/  LOP3.LUT R214, R219.reuse, 0x28, RZ, 0xfc, !PT ;  /* 0x00000028dbd67812 */ /* 0x040fe400078efcff */
[----:B------:R-:W-:-:S02]  /*01a0*/  LOP3.LUT R213, R219, 0x30, RZ, 0xfc, !PT ;  /* 0x00000030dbd57812 */ /* 0x000fc400078efcff */
[C---:B------:R-:W-:Y:S02]  /*01b0*/  LOP3.LUT R212, R219.reuse, 0x38, RZ, 0xfc, !PT ;  /* 0x00000038dbd47812 */ /* 0x040fe400078efcff */
[C---:B------:R-:W-:Y:S02]  /*01c0*/  LOP3.LUT R211, R219.reuse, 0x40, RZ, 0xfc, !PT ;  /* 0x00000040dbd37812 */ /* 0x040fe400078efcff */
[C---:B------:R-:W-:Y:S02]  /*01d0*/  LOP3.LUT R210, R219.reuse, 0x48, RZ, 0xfc, !PT ;  /* 0x00000048dbd27812 */ /* 0x040fe400078efcff */
[C---:B------:R-:W-:Y:S02]  /*01e0*/  LOP3.LUT R209, R219.reuse, 0x50, RZ, 0xfc, !PT ;  /* 0x00000050dbd17812 */ /* 0x040fe400078efcff */
[C---:B------:R-:W-:Y:S02]  /*01f0*/  LOP3.LUT R208, R219.reuse, 0x58, RZ, 0xfc, !PT ;  /* 0x00000058dbd07812 */ /* 0x040fe400078efcff */
[----:B------:R-:W-:-:S02]  /*0200*/  LOP3.LUT R207, R219, 0x60, RZ, 0xfc, !PT ;  /* 0x00000060dbcf7812 */ /* 0x000fc400078efcff */
[----:B0-----:R-:W-:Y:S01]  /*0210*/  IADD3 R2, R0, 0xffffffe, RZ ;  /* 0x0ffffffe00027810 */ /* 0x001fe20007ffe0ff */
[----:B------:R-:W-:Y:S01]  /*0220*/  IMAD.MOV R0, RZ, RZ, -R10 ;  /* 0x000000ffff007224 */ /* 0x000fe200078e0a0a */
[C---:B------:R-:W-:Y:S02]  /*0230*/  LOP3.LUT R206, R219.reuse, 0x68, RZ, 0xfc, !PT ;  /* 0x00000068dbce7812 */ /* 0x040fe400078efcff */
[----:B------:R0:W1:Y:S01]  /*0240*/  F2I.FTZ.U32.TRUNC.NTZ R3, R2 ;  /* 0x0000000200037305 */ /* 0x000062000021f000 */
[C---:B------:R-:W-:Y:S02]  /*0250*/  LOP3.LUT R205, R219.reuse, 0x70, RZ, 0xfc, !PT ;  /* 0x00000070dbcd7812 */ /* 0x040fe400078efcff */
[----:B------:R-:W-:Y:S01]  /*0260*/  LOP3.LUT R204, R219, 0x78, RZ, 0xfc, !PT ;  /* 0x00000078dbcc7812 */ /* 0x000fe200078efcff */
[----:B0-----:R-:W-:Y:S02]  /*0270*/  IMAD.MOV.U32 R2, RZ, RZ, RZ ;  /* 0x000000ffff027224 */ /* 0x001fe400078e00ff */
[----:B-1----:R-:W-:-:S04]  /*0280*/  IMAD.MOV R6, RZ, RZ, -R3 ;  /* 0x000000ffff067224 */ /* 0x002fc800078e0a03 */
[----:B------:R-:W-:Y:S02]  /*0290*/  IMAD R9, R6, R7, RZ ;  /* 0x0000000706097224 */ /* 0x000fe400078e02ff */
[----:B------:R-:W-:Y:S02]  /*02a0*/  IMAD.MOV.U32 R6, RZ, RZ, R8 ;  /* 0x000000ffff067224 */ /* 0x000fe400078e0008 */
[----:B------:R-:W-:-:S06]  /*02b0*/  IMAD.HI.U32 R3, R3, R9, R2 ;  /* 0x0000000903037227 */ /* 0x000fcc00078e0002 */
[----:B------:R-:W-:-:S04]  /*02c0*/  IMAD.HI.U32 R3, R3, R6, RZ ;  /* 0x0000000603037227 */ /* 0x000fc800078e00ff */
[----:B------:R-:W-:-:S05]  /*02d0*/  IMAD R0, R3, R0, R6 ;  /* 0x0000000003007224 */ /* 0x000fca00078e0206 */
[----:B------:R-:W-:-:S13]  /*02e0*/  ISETP.GT.U32.AND P1, PT, R7, R0, PT ;  /* 0x000000000700720c */ /* 0x000fda0003f24070 */
[----:B------:R-:W-:Y:S01]  /*02f0*/  @!P1 IMAD.IADD R0, R0, 0x1, -R7 ;  /* 0x0000000100009824 */ /* 0x000fe200078e0a07 */
[----:B------:R-:W-:Y:S02]  /*0300*/  @!P1 IADD3 R3, R3, 0x1, RZ ;  /* 0x0000000103039810 */ /* 0x000fe40007ffe0ff */
[----:B------:R-:W-:Y:S02]  /*0310*/  ISETP.NE.AND P1, PT, R4, RZ, PT ;  /* 0x000000ff0400720c */ /* 0x000fe40003f25270 */
[----:B------:R-:W-:Y:S02]  /*0320*/  ISETP.GE.U32.AND P0, PT, R0, R7, PT ;  /* 0x000000070000720c */ /* 0x000fe40003f06070 */
[----:B------:R-:W-:-:S04]  /*0330*/  LOP3.LUT R0, R5, R4, RZ, 0x3c, !PT ;  /* 0x0000000405007212 */ /* 0x000fc800078e3cff */
[----:B------:R-:W-:Y:S01]  /*0340*/  ISETP.GE.AND P2, PT, R0, RZ, PT ;  /* 0x000000ff0000720c */ /* 0x000fe20003f46270 */
[----:B------:R-:W-:-:S05]  /*0350*/  IMAD.MOV.U32 R0, RZ, RZ, 0x1f ;  /* 0x0000001fff007424 */ /* 0x000fca00078e00ff */
[----:B------:R-:W-:Y:S02]  /*0360*/  IADD3 R0, R0, c[0x0][0x178], RZ ;  /* 0x00005e0000007a10 */ /* 0x000fe40007ffe0ff */
[----:B------:R-:W-:-:S05]  /*0370*/  @P0 IADD3 R3, R3, 0x1, RZ ;  /* 0x0000000103030810 */ /* 0x000fca0007ffe0ff */
[----:B------:R-:W-:Y:S01]  /*0380*/  IMAD.MOV.U32 R2, RZ, RZ, R3 ;  /* 0x000000ffff027224 */ /* 0x000fe200078e0003 */
[----:B------:R-:W-:-:S03]  /*0390*/  SHF.R.S32.HI R3, RZ, 0x1f, R0 ;  /* 0x0000001fff037819 */ /* 0x000fc60000011400 */
[----:B------:R-:W-:Y:S01]  /*03a0*/  @!P2 IMAD.MOV R2, RZ, RZ, -R2 ;  /* 0x000000ffff02a224 */ /* 0x000fe200078e0a02 */
[----:B------:R-:W-:Y:S02]  /*03b0*/  @!P1 LOP3.LUT R2, RZ, R4, RZ, 0x33, !PT ;  /* 0x00000004ff029212 */ /* 0x000fe400078e33ff */
[----:B------:R-:W-:-:S03]  /*03c0*/  LEA.HI R3, R3, R0, RZ, 0x5 ;  /* 0x0000000003037211 */ /* 0x000fc600078f28ff */
[C---:B------:R-:W-:Y:S01]  /*03d0*/  IMAD.SHL.U32 R6, R2.reuse, 0x8, RZ ;  /* 0x0000000802067824 */ /* 0x040fe200078e00ff */
[----:B------:R-:W-:-:S04]  /*03e0*/  IADD3 R2, -R2, RZ, RZ ;  /* 0x000000ff02027210 */ /* 0x000fc80007ffe1ff */
[----:B------:R-:W-:Y:S01]  /*03f0*/  LEA.HI.SX32 R3, R3, -R6, 0x1b ;  /* 0x8000000603037211 */ /* 0x000fe200078fdaff */
[----:B------:R-:W-:-:S03]  /*0400*/  IMAD R4, R4, R2, R5 ;  /* 0x0000000204047224 */ /* 0x000fc600078e0205 */
[----:B------:R-:W-:Y:S02]  /*0410*/  IMNMX R11, R3, 0x8, PT ;  /* 0x00000008030b7817 */ /* 0x000fe40003800200 */
[----:B------:R-:W-:Y:S02]  /*0420*/  IABS R9, R4 ;  /* 0x0000000400097213 */ /* 0x000fe40000000000 */
[----:B------:R-:W-:-:S04]  /*0430*/  IABS R7, R11 ;  /* 0x0000000b00077213 */ /* 0x000fc80000000000 */
[----:B------:R-:W0:Y:S08]  /*0440*/  I2F.RP R0, R7 ;  /* 0x0000000700007306 */ /* 0x000e300000209400 */
[----:B0-----:R-:W0:Y:S02]  /*0450*/  MUFU.RCP R0, R0 ;  /* 0x0000000000007308 */ /* 0x001e240000001000 */
[----:B0-----:R-:W-:-:S06]  /*0460*/  IADD3 R3, R0, 0xffffffe, RZ ;  /* 0x0ffffffe00037810 */ /* 0x001fcc0007ffe0ff */
[----:B------:R-:W0:Y:S02]  /*0470*/  F2I.FTZ.U32.TRUNC.NTZ R3, R3 ;  /* 0x0000000300037305 */ /* 0x000e24000021f000 */
[----:B0-----:R-:W-:-:S04]  /*0480*/  IMAD.MOV R8, RZ, RZ, -R3 ;  /* 0x000000ffff087224 */ /* 0x001fc800078e0a03 */
[----:B------:R-:W-:Y:S01]  /*0490*/  IMAD.MOV.U32 R2, RZ, RZ, R8 ;  /* 0x000000ffff027224 */ /* 0x000fe200078e0008 */
[----:B------:R-:W-:-:S03]  /*04a0*/  IABS R8, R11 ;  /* 0x0000000b00087213 */ /* 0x000fc60000000000 */
[----:B------:R-:W-:Y:S02]  /*04b0*/  IMAD R5, R2, R7, RZ ;  /* 0x0000000702057224 */ /* 0x000fe400078e02ff */
[----:B------:R-:W-:Y:S02]  /*04c0*/  IMAD.MOV.U32 R2, RZ, RZ, RZ ;  /* 0x000000ffff027224 */ /* 0x000fe400078e00ff */
[----:B------:R-:W-:Y:S02]  /*04d0*/  IMAD.MOV R0, RZ, RZ, -R8 ;  /* 0x000000ffff007224 */ /* 0x000fe400078e0a08 */
[----:B------:R-:W-:Y:S01]  /*04e0*/  IMAD.HI.U32 R2, R3, R5, R2 ;  /* 0x0000000503027227 */ /* 0x000fe200078e0002 */
[----:B------:R-:W-:-:S05]  /*04f0*/  LOP3.LUT R3, R175, 0x1f, RZ, 0xc0, !PT ;  /* 0x0000001faf037812 */ /* 0x000fca00078ec0ff */
        /* <DEDUP_REMOVED lines=8> */
[----:B------:R-:W-:-:S07]  /*0580*/  ISETP.GE.AND P2, PT, R0, RZ, PT ;  /* 0x000000ff0000720c */ /* 0x000fce0003f46270 */
[----:B------:R-:W-:Y:S02]  /*0590*/  @P0 IADD3 R2, R2, 0x1, RZ ;  /* 0x0000000102020810 */ /* 0x000fe40007ffe0ff */
[----:B------:R-:W-:-:S04]  /*05a0*/  ISETP.GT.AND P0, PT, R202, 0x7f, PT ;  /* 0x0000007fca00780c */ /* 0x000fc80003f04270 */
[----:B------:R-:W-:Y:S01]  /*05b0*/  @!P2 IMAD.MOV R2, RZ, RZ, -R2 ;  /* 0x000000ffff02a224 */ /* 0x000fe200078e0a02 */
[----:B------:R-:W-:-:S05]  /*05c0*/  @!P1 LOP3.LUT R2, RZ, R11, RZ, 0x33, !PT ;  /* 0x0000000bff029212 */ /* 0x000fca00078e33ff */
[----:B------:R-:W-:Y:S02]  /*05d0*/  IMAD.MOV R0, RZ, RZ, -R2 ;  /* 0x000000ffff007224 */ /* 0x000fe400078e0a02 */
[----:B------:R-:W-:Y:S02]  /*05e0*/  IMAD.SHL.U32 R2, R2, 0x80, RZ ;  /* 0x0000008002027824 */ /* 0x000fe400078e00ff */
[----:B------:R-:W-:-:S04]  /*05f0*/  IMAD R0, R11, R0, R4 ;  /* 0x000000000b007224 */ /* 0x000fc800078e0204 */
[----:B------:R-:W-:-:S04]  /*0600*/  IMAD.IADD R0, R6, 0x1, R0 ;  /* 0x0000000106007824 */ /* 0x000fc800078e0200 */
[----:B------:R-:W-:Y:S01]  /*0610*/  IMAD R0, R0, 0x20, R3 ;  /* 0x0000002000007824 */ /* 0x000fe200078e0203 */
[----:B------:R-:W-:Y:S05]  /*0620*/  @P0 BRA `(.L_x_0) ;  /* 0x0000006000000947 */ /* 0x000fea0003800000 */
[----:B------:R-:W-:Y:S01]  /*0630*/  IMAD.SHL.U32 R176, R175, 0x20, RZ ;  /* 0x00000020afb07824 */ /* 0x000fe200078e00ff */
[----:B------:R-:W-:Y:S01]  /*0640*/  CS2R R64, SRZ ;  /* 0x0000000000407805 */ /* 0x000fe2000001ff00 */
[----:B------:R-:W-:Y:S01]  /*0650*/  CS2R R66, SRZ ;  /* 0x0000000000427805 */ /* 0x000fe2000001ff00 */
[----:B------:R-:W-:Y:S01]  /*0660*/  CS2R R76, SRZ ;  /* 0x00000000004c7805 */ /* 0x000fe2000001ff00 */
[----:B------:R-:W-:Y:S01]  /*0670*/  CS2R R78, SRZ ;  /* 0x00000000004e7805 */ /* 0x000fe2000001ff00 */
[----:B------:R-:W-:Y:S05]  /*0680*/  BRA `(.L_x_1) ;  /* 0x0000740000007947 */ /* 0x000fea0003800000 */
.L_x_0:
[----:B------:R-:W-:Y:S01]  /*0690*/  IABS R3, c[0x0][0x17c] ;  /* 0x00005f0000037a13 */ /* 0x000fe20000000000 */
[C---:B------:R-:W-:Y:S01]  /*06a0*/  IMAD.SHL.U32 R176, R175.reuse, 0x20, RZ ;  /* 0x00000020afb07824 */ /* 0x040fe200078e00ff */
[--C-:B------:R-:W-:Y:S01]  /*06b0*/  SHF.R.U32.HI R9, RZ, 0x7, R175.reuse ;  /* 0x00000007ff097819 */ /* 0x100fe200000116af */
[----:B------:R-:W-:Y:S01]  /*06c0*/  IMAD.MOV.U32 R174, RZ, RZ, c[0x0][0x18c] ;  /* 0x00006300ffae7624 */ /* 0x000fe200078e00ff */
[----:B------:R-:W0:Y:S01]  /*06d0*/  I2F.RP R7, R3 ;  /* 0x0000000300077306 */ /* 0x000e220000209400 */
[----:B------:R-:W-:Y:S01]  /*06e0*/  LOP3.LUT R203, R175, 0x7f, RZ, 0xc0, !PT ;  /* 0x0000007fafcb7812 */ /* 0x000fe200078ec0ff */
[----:B------:R-:W-:Y:S01]  /*06f0*/  IMAD.MOV.U32 R173, RZ, RZ, c[0x0][0x188] ;  /* 0x00006200ffad7624 */ /* 0x000fe200078e00ff */
[----:B------:R-:W-:Y:S01]  /*0700*/  SGXT.U32 R9, R9, 0x1 ;  /* 0x000000010909781a */ /* 0x000fe20000000000 */
[----:B------:R-:W-:Y:S01]  /*0710*/  IMAD R201, R219, c[0x0][0x188], RZ ;  /* 0x00006200dbc97a24 */ /* 0x000fe200078e02ff */
[--C-:B------:R-:W-:Y:S01]  /*0720*/  SHF.R.S32.HI R199, RZ, 0x7, R175.reuse ;  /* 0x00000007ffc77819 */ /* 0x100fe200000114af */
[----:B------:R-:W-:Y:S01]  /*0730*/  IMAD R191, R204, c[0x0][0x188], RZ ;  /* 0x00006200ccbf7a24 */ /* 0x000fe200078e02ff */
[----:B------:R-:W-:Y:S01]  /*0740*/  LOP3.LUT R9, R2, R9, RZ, 0xfc, !PT ;  /* 0x0000000902097212 */ /* 0x000fe200078efcff */
[----:B------:R-:W-:Y:S01]  /*0750*/  IMAD R190, R205, c[0x0][0x188], RZ ;  /* 0x00006200cdbe7a24 */ /* 0x000fe200078e02ff */
[----:B------:R-:W-:Y:S01]  /*0760*/  SGXT R199, R199, 0x1 ;  /* 0x00000001c7c7781a */ /* 0x000fe20000000200 */
[----:B------:R-:W-:Y:S01]  /*0770*/  IMAD R189, R206, c[0x0][0x188], RZ ;  /* 0x00006200cebd7a24 */ /* 0x000fe200078e02ff */
[----:B------:R-:W-:Y:S01]  /*0780*/  LOP3.LUT R6, R9, 0x7e, RZ, 0xfc, !PT ;  /* 0x0000007e09067812 */ /* 0x000fe200078efcff */
[----:B------:R-:W-:Y:S01]  /*0790*/  IMAD R188, R207, c[0x0][0x188], RZ ;  /* 0x00006200cfbc7a24 */ /* 0x000fe200078e02ff */
[C---:B------:R-:W-:Y:S01]  /*07a0*/  LOP3.LUT R15, R9.reuse, 0x7c, RZ, 0xfc, !PT ;  /* 0x0000007c090f7812 */ /* 0x040fe200078efcff */
[----:B------:R-:W-:Y:S01]  /*07b0*/  IMAD R187, R208, c[0x0][0x188], RZ ;  /* 0x00006200d0bb7a24 */ /* 0x000fe200078e02ff */
[----:B------:R-:W-:Y:S01]  /*07c0*/  IABS R10, R6 ;  /* 0x00000006000a7213 */ /* 0x000fe20000000000 */
[----:B0-----:R-:W0:Y:S01]  /*07d0*/  MUFU.RCP R7, R7 ;  /* 0x0000000700077308 */ /* 0x001e220000001000 */
[----:B------:R-:W-:Y:S01]  /*07e0*/  LOP3.LUT R16, R9, 0x7a, RZ, 0xfc, !PT ;  /* 0x0000007a09107812 */ /* 0x000fe200078efcff */
[----:B------:R-:W-:Y:S01]  /*07f0*/  IMAD R186, R209, c[0x0][0x188], RZ ;  /* 0x00006200d1ba7a24 */ /* 0x000fe200078e02ff */
[----:B------:R-:W-:Y:S01]  /*0800*/  IABS R12, R15 ;  /* 0x0000000f000c7213 */ /* 0x000fe20000000000 */
[----:B------:R-:W-:Y:S01]  /*0810*/  IMAD R185, R210, c[0x0][0x188], RZ ;  /* 0x00006200d2b97a24 */ /* 0x000fe200078e02ff */
[----:B------:R-:W-:Y:S01]  /*0820*/  IABS R14, R16 ;  /* 0x00000010000e7213 */ /* 0x000fe20000000000 */
[----:B------:R-:W-:Y:S01]  /*0830*/  IMAD R184, R211, c[0x0][0x188], RZ ;  /* 0x00006200d3b87a24 */ /* 0x000fe200078e02ff */
[----:B------:R-:W-:Y:S01]  /*0840*/  LOP3.LUT R17, R9, 0x78, RZ, 0xfc, !PT ;  /* 0x0000007809117812 */ /* 0x000fe200078efcff */
[----:B------:R-:W-:Y:S01]  /*0850*/  IMAD R183, R212, c[0x0][0x188], RZ ;  /* 0x00006200d4b77a24 */ /* 0x000fe200078e02ff */
[----:B------:R-:W-:Y:S01]  /*0860*/  ISETP.GE.AND P4, PT, R6, RZ, PT ;  /* 0x000000ff0600720c */ /* 0x000fe20003f86270 */
[----:B------:R-:W-:Y:S01]  /*0870*/  IMAD R182, R213, c[0x0][0x188], RZ ;  /* 0x00006200d5b67a24 */ /* 0x000fe200078e02ff */
[----:B------:R-:W-:Y:S01]  /*0880*/  SHF.R.U32.HI R13, RZ, 0x2, R175 ;  /* 0x00000002ff0d7819 */ /* 0x000fe200000116af */
[----:B------:R-:W-:Y:S01]  /*0890*/  IMAD R181, R214, c[0x0][0x188], RZ ;  /* 0x00006200d6b57a24 */ /* 0x000fe200078e02ff */
[----:B------:R-:W-:Y:S01]  /*08a0*/  LOP3.LUT R18, R9, 0x76, RZ, 0xfc, !PT ;  /* 0x0000007609127812 */ /* 0x000fe200078efcff */
[----:B------:R-:W-:Y:S01]  /*08b0*/  IMAD R180, R215, c[0x0][0x188], RZ ;  /* 0x00006200d7b47a24 */ /* 0x000fe200078e02ff */
[----:B------:R-:W-:Y:S01]  /*08c0*/  ISETP.GE.AND P3, PT, R15, RZ, PT ;  /* 0x000000ff0f00720c */ /* 0x000fe20003f66270 */
[----:B------:R-:W-:Y:S01]  /*08d0*/  IMAD R179, R216, c[0x0][0x188], RZ ;  /* 0x00006200d8b37a24 */ /* 0x000fe200078e02ff */
[----:B0-----:R-:W-:Y:S01]  /*08e0*/  IADD3 R4, R7, 0xffffffe, RZ ;  /* 0x0ffffffe07047810 */ /* 0x001fe20007ffe0ff */
[----:B------:R-:W-:Y:S01]  /*08f0*/  IMAD R178, R217, c[0x0][0x188], RZ ;  /* 0x00006200d9b27a24 */ /* 0x000fe200078e02ff */
[----:B------:R-:W-:Y:S01]  /*0900*/  ISETP.GE.AND P6, PT, R16, RZ, PT ;  /* 0x000000ff1000720c */ /* 0x000fe20003fc6270 */
[----:B------:R-:W-:Y:S01]  /*0910*/  IMAD R177, R218, c[0x0][0x188], RZ ;  /* 0x00006200dab17a24 */ /* 0x000fe200078e02ff */
[----:B------:R0:W1:Y:S01]  /*0920*/  F2I.FTZ.U32.TRUNC.NTZ R5, R4 ;  /* 0x0000000400057305 */ /* 0x000062000021f000 */
[----:B------:R-:W-:Y:S01]  /*0930*/  ISETP.GE.AND P2, PT, R17, RZ, PT ;  /* 0x000000ff1100720c */ /* 0x000fe20003f46270 */
[----:B------:R-:W-:Y:S01]  /*0940*/  IMAD.SHL.U32 R174, R174, 0x80, RZ ;  /* 0x00000080aeae7824 */ /* 0x000fe200078e00ff */
[----:B------:R-:W-:Y:S01]  /*0950*/  LOP3.LUT R19, R9, 0x70, RZ, 0xfc, !PT ;  /* 0x0000007009137812 */ /* 0x000fe200078efcff */
[----:B------:R-:W-:Y:S01]  /*0960*/  IMAD.SHL.U32 R173, R173, 0x80, RZ ;  /* 0x00000080adad7824 */ /* 0x000fe200078e00ff */
[----:B------:R-:W-:-:S02]  /*0970*/  LOP3.LUT R23, R9, 0x6a, RZ, 0xfc, !PT ;  /* 0x0000006a09177812 */ /* 0x000fc400078efcff */
[C---:B------:R-:W-:Y:S01]  /*0980*/  LOP3.LUT R24, R9.reuse, 0x68, RZ, 0xfc, !PT ;  /* 0x0000006809187812 */ /* 0x040fe200078efcff */
[----:B0-----:R-:W-:Y:S01]  /*0990*/  IMAD.MOV.U32 R4, RZ, RZ, RZ ;  /* 0x000000ffff047224 */ /* 0x001fe200078e00ff */
[----:B------:R-:W-:Y:S02]  /*09a0*/  IABS R20, R23 ;  /* 0x0000001700147213 */ /* 0x000fe40000000000 */
[----:B------:R-:W-:Y:S02]  /*09b0*/  IABS R21, R24 ;  /* 0x0000001800157213 */ /* 0x000fe40000000000 */
[C---:B------:R-:W-:Y:S02]  /*09c0*/  LOP3.LUT R22, R9.reuse, 0x6c, RZ, 0xfc, !PT ;  /* 0x0000006c09167812 */ /* 0x040fe400078efcff */
[----:B-1----:R-:W-:Y:S02]  /*09d0*/  IADD3 R8, RZ, -R5, RZ ;  /* 0x80000005ff087210 */ /* 0x002fe40007ffe0ff */
[----:B------:R-:W-:-:S02]  /*09e0*/  LOP3.LUT R28, R9, 0x60, RZ, 0xfc, !PT ;  /* 0x00000060091c7812 */ /* 0x000fc400078efcff */
[----:B------:R-:W-:Y:S01]  /*09f0*/  LOP3.LUT R29, R9, 0x5e, RZ, 0xfc, !PT ;  /* 0x0000005e091d7812 */ /* 0x000fe200078efcff */
[----:B------:R-:W-:Y:S01]  /*0a00*/  IMAD R11, R8, R3, RZ ;  /* 0x00000003080b7224 */ /* 0x000fe200078e02ff */
[----:B------:R-:W-:Y:S02]  /*0a10*/  IABS R25, R28 ;  /* 0x0000001c00197213 */ /* 0x000fe40000000000 */
[----:B------:R-:W-:Y:S01]  /*0a20*/  IABS R26, R29 ;  /* 0x0000001d001a7213 */ /* 0x000fe20000000000 */
[----:B------:R-:W-:Y:S01]  /*0a30*/  IMAD.HI.U32 R8, R5, R11, R4 ;  /* 0x0000000b05087227 */ /* 0x000fe200078e0004 */
[----:B------:R-:W-:Y:S02]  /*0a40*/  SHF.R.S32.HI R5, RZ, 0x1f, R202 ;  /* 0x0000001fff057819 */ /* 0x000fe400000114ca */
[----:B------:R-:W-:Y:S02]  /*0a50*/  LOP3.LUT R27, R9, 0x62, RZ, 0xfc, !PT ;  /* 0x00000062091b7812 */ /* 0x000fe400078efcff */
[----:B------:R-:W-:Y:S01]  /*0a60*/  LEA.HI R202, R5, R202, RZ, 0x7 ;  /* 0x000000ca05ca7211 */ /* 0x000fe200078f38ff */
[----:B------:R-:W-:Y:S01]  /*0a70*/  IMAD.HI.U32 R4, R8, R10, RZ ;  /* 0x0000000a08047227 */ /* 0x000fe200078e00ff */
[----:B------:R-:W-:-:S02]  /*0a80*/  LOP3.LUT R30, R9, 0x5c, RZ, 0xfc, !PT ;  /* 0x0000005c091e7812 */ /* 0x000fc400078efcff */
[C---:B------:R-:W-:Y:S01]  /*0a90*/  LOP3.LUT R32, R9.reuse, 0x5a, RZ, 0xfc, !PT ;  /* 0x0000005a09207812 */ /* 0x040fe200078efcff */
[----:B------:R-:W-:Y:S01]  /*0aa0*/  IMAD.MOV R4, RZ, RZ, -R4 ;  /* 0x000000ffff047224 */ /* 0x000fe200078e0a04 */
[C---:B------:R-:W-:Y:S01]  /*0ab0*/  LOP3.LUT R33, R9.reuse, 0x58, RZ, 0xfc, !PT ;  /* 0x0000005809217812 */ /* 0x040fe200078efcff */
[C---:B------:R-:W-:Y:S01]  /*0ac0*/  IMAD.HI.U32 R7, R8.reuse, R12, RZ ;  /* 0x0000000c08077227 */ /* 0x040fe200078e00ff */
[C---:B------:R-:W-:Y:S02]  /*0ad0*/  LOP3.LUT R34, R9.reuse, 0x56, RZ, 0xfc, !PT ;  /* 0x0000005609227812 */ /* 0x040fe400078efcff */
[----:B------:R-:W-:Y:S01]  /*0ae0*/  LOP3.LUT R35, R9, 0x54, RZ, 0xfc, !PT ;  /* 0x0000005409237812 */ /* 0x000fe200078efcff */
[----:B------:R-:W-:Y:S01]  /*0af0*/  IMAD R10, R3, R4, R10 ;  /* 0x00000004030a7224 */ /* 0x000fe200078e020a */
[----:B------:R-:W-:Y:S01]  /*0b00*/  LOP3.LUT R38, R9, 0x4a, RZ, 0xfc, !PT ;  /* 0x0000004a09267812 */ /* 0x000fe200078efcff */
[----:B------:R-:W-:Y:S01]  /*0b10*/  IMAD.HI.U32 R11, R8, R14, RZ ;  /* 0x0000000e080b7227 */ /* 0x000fe200078e00ff */
[----:B------:R-:W-:-:S02]  /*0b20*/  IABS R31, R35 ;  /* 0x00000023001f7213 */ /* 0x000fc40000000000 */
[----:B------:R-:W-:Y:S01]  /*0b30*/  ISETP.GT.U32.AND P0, PT, R3, R10, PT ;  /* 0x0000000a0300720c */ /* 0x000fe20003f04070 */
[----:B------:R-:W-:Y:S01]  /*0b40*/  IMAD.MOV R7, RZ, RZ, -R7 ;  /* 0x000000ffff077224 */ /* 0x000fe200078e0a07 */
[C---:B------:R-:W-:Y:S01]  /*0b50*/  LOP3.LUT R40, R9.reuse, 0x46, RZ, 0xfc, !PT ;  /* 0x0000004609287812 */ /* 0x040fe200078efcff */
[----:B------:R-:W-:Y:S01]  /*0b60*/  IMAD.MOV R11, RZ, RZ, -R11 ;  /* 0x000000ffff0b7224 */ /* 0x000fe200078e0a0b */
[----:B------:R-:W-:Y:S01]  /*0b70*/  LOP3.LUT R39, R9, 0x48, RZ, 0xfc, !PT ;  /* 0x0000004809277812 */ /* 0x000fe200078efcff */
[----:B------:R-:W-:Y:S01]  /*0b80*/  IMAD R7, R3, R7, R12 ;  /* 0x0000000703077224 */ /* 0x000fe200078e020c */
[----:B------:R-:W-:Y:S01]  /*0b90*/  LOP3.LUT R42, R9, 0x44, RZ, 0xfc, !PT ;  /* 0x00000044092a7812 */ /* 0x000fe200078efcff */
[----:B------:R-:W-:Y:S01]  /*0ba0*/  IMAD R12, R3, R11, R14 ;  /* 0x0000000b030c7224 */ /* 0x000fe200078e020e */
[----:B------:R-:W-:Y:S01]  /*0bb0*/  IABS R11, R17 ;  /* 0x00000011000b7213 */ /* 0x000fe20000000000 */
[----:B------:R-:W-:Y:S01]  /*0bc0*/  IMAD.SHL.U32 R14, R203, 0x2, RZ ;  /* 0x00000002cb0e7824 */ /* 0x000fe200078e00ff */
[----:B------:R-:W-:Y:S01]  /*0bd0*/  ISETP.GT.U32.AND P1, PT, R3, R7, PT ;  /* 0x000000070300720c */ /* 0x000fe20003f24070 */
[----:B------:R-:W-:Y:S01]  /*0be0*/  IMAD.SHL.U32 R4, R175, 0x2, RZ ;  /* 0x00000002af047824 */ /* 0x000fe200078e00ff */
[----:B------:R-:W-:Y:S01]  /*0bf0*/  ISETP.GT.U32.AND P5, PT, R3, R12, PT ;  /* 0x0000000c0300720c */ /* 0x000fe20003fa4070 */
[----:B------:R-:W-:Y:S01]  /*0c00*/  @!P0 IMAD.IADD R10, R10, 0x1, -R3 ;  /* 0x000000010a0a8824 */ /* 0x000fe200078e0a03 */
[----:B------:R-:W-:Y:S01]  /*0c10*/  LOP3.LUT R199, R14, 0x110, R199, 0x78, !PT ;  /* 0x000001100ec77812 */ /* 0x000fe200078e78c7 */
[----:B------:R-:W-:Y:S01]  /*0c20*/  IMAD.HI.U32 R5, R8, R11, RZ ;  /* 0x0000000b08057227 */ /* 0x000fe200078e00ff */
[----:B------:R-:W-:-:S02]  /*0c30*/  LOP3.LUT R200, R4, 0x1fe, RZ, 0xc0, !PT ;  /* 0x000001fe04c87812 */ /* 0x000fc400078ec0ff */
[----:B------:R-:W-:Y:S01]  /*0c40*/  ISETP.GT.U32.AND P0, PT, R3, R10, PT ;  /* 0x0000000a0300720c */ /* 0x000fe20003f04070 */
[----:B------:R-:W-:Y:S01]  /*0c50*/  IMAD.MOV R14, RZ, RZ, -R5 ;  /* 0x000000ffff0e7224 */ /* 0x000fe200078e0a05 */
[----:B------:R-:W-:Y:S02]  /*0c60*/  LOP3.LUT R200, R200, 0x30, R13, 0x78, !PT ;  /* 0x00000030c8c87812 */ /* 0x000fe400078e780d */
[----:B------:R-:W-:Y:S01]  /*0c70*/  IABS R13, R18 ;  /* 0x00000012000d7213 */ /* 0x000fe20000000000 */
[--C-:B------:R-:W-:Y:S01]  /*0c80*/  @!P1 IMAD.IADD R7, R7, 0x1, -R3.reuse ;  /* 0x0000000107079824 */ /* 0x100fe200078e0a03 */
[----:B------:R-:W-:Y:S01]  /*0c90*/  IABS R37, R39 ;  /* 0x0000002700257213 */ /* 0x000fe20000000000 */
[----:B------:R-:W-:Y:S01]  /*0ca0*/  @!P5 IMAD.IADD R12, R12, 0x1, -R3 ;  /* 0x000000010c0cd824 */ /* 0x000fe200078e0a03 */
[----:B------:R-:W-:Y:S01]  /*0cb0*/  LOP3.LUT R44, R9, 0x40, RZ, 0xfc, !PT ;  /* 0x00000040092c7812 */ /* 0x000fe200078efcff */
[C---:B------:R-:W-:Y:S01]  /*0cc0*/  IMAD R11, R3.reuse, R14, R11 ;  /* 0x0000000e030b7224 */ /* 0x040fe200078e020b */
[C---:B------:R-:W-:Y:S01]  /*0cd0*/  ISETP.GT.U32.AND P1, PT, R3.reuse, R7, PT ;  /* 0x000000070300720c */ /* 0x040fe20003f24070 */
[----:B------:R-:W-:Y:S01]  /*0ce0*/  IMAD.HI.U32 R6, R8, R13, RZ ;  /* 0x0000000d08067227 */ /* 0x000fe200078e00ff */
[----:B------:R-:W-:-:S02]  /*0cf0*/  ISETP.GT.U32.AND P5, PT, R3, R12, PT ;  /* 0x0000000c0300720c */ /* 0x000fc40003fa4070 */
[----:B------:R-:W-:Y:S01]  /*0d00*/  IABS R41, R44 ;  /* 0x0000002c00297213 */ /* 0x000fe20000000000 */
[----:B------:R-:W-:Y:S01]  /*0d10*/  @!P0 IMAD.IADD R10, R10, 0x1, -R3 ;  /* 0x000000010a0a8824 */ /* 0x000fe200078e0a03 */
[----:B------:R-:W-:Y:S01]  /*0d20*/  ISETP.GE.AND P0, PT, R18, RZ, PT ;  /* 0x000000ff1200720c */ /* 0x000fe20003f06270 */
[----:B------:R-:W-:Y:S01]  /*0d30*/  IMAD.MOV R6, RZ, RZ, -R6 ;  /* 0x000000ffff067224 */ /* 0x000fe200078e0a06 */
[----:B------:R-:W-:Y:S02]  /*0d40*/  IABS R18, R19 ;  /* 0x0000001300127213 */ /* 0x000fe40000000000 */
[----:B------:R-:W-:Y:S01]  /*0d50*/  MOV R5, R10 ;  /* 0x0000000a00057202 */ /* 0x000fe20000000f00 */
[----:B------:R-:W-:Y:S01]  /*0d60*/  IMAD R10, R3, R6, R13 ;  /* 0x00000006030a7224 */ /* 0x000fe200078e020d */
[----:B------:R-:W-:Y:S01]  /*0d70*/  LOP3.LUT R6, R9, 0x74, RZ, 0xfc, !PT ;  /* 0x0000007409067812 */ /* 0x000fe200078efcff */
[----:B------:R-:W-:Y:S01]  /*0d80*/  @!P1 IMAD.IADD R7, R7, 0x1, -R3 ;  /* 0x0000000107079824 */ /* 0x000fe200078e0a03 */
[----:B------:R-:W-:Y:S01]  /*0d90*/  LOP3.LUT R13, R9, 0x72, RZ, 0xfc, !PT ;  /* 0x00000072090d7812 */ /* 0x000fe200078efcff */
[----:B------:R-:W-:Y:S01]  /*0da0*/  @!P4 IMAD.MOV R5, RZ, RZ, -R5 ;  /* 0x000000ffff05c224 */ /* 0x000fe200078e0a05 */
[C---:B------:R-:W-:Y:S01]  /*0db0*/  ISETP.GT.U32.AND P4, PT, R3.reuse, R11, PT ;  /* 0x0000000b0300720c */ /* 0x040fe20003f84070 */
[----:B------:R-:W-:Y:S01]  /*0dc0*/  @!P5 IMAD.IADD R12, R12, 0x1, -R3 ;  /* 0x000000010c0cd824 */ /* 0x000fe200078e0a03 */
[----:B------:R-:W-:Y:S01]  /*0dd0*/  IABS R16, R6 ;  /* 0x0000000600107213 */ /* 0x000fe20000000000 */
[----:B------:R-:W-:Y:S01]  /*0de0*/  @!P3 IMAD.MOV R7, RZ, RZ, -R7 ;  /* 0x000000ffff07b224 */ /* 0x000fe200078e0a07 */
[----:B------:R-:W-:Y:S01]  /*0df0*/  ISETP.GT.U32.AND P5, PT, R3, R10, PT ;  /* 0x0000000a0300720c */ /* 0x000fe20003fa4070 */
[----:B------:R-:W-:Y:S01]  /*0e00*/  IMAD.HI.U32 R15, R8, R18, RZ ;  /* 0x00000012080f7227 */ /* 0x000fe200078e00ff */
[----:B------:R-:W-:-:S02]  /*0e10*/  IABS R17, R13 ;  /* 0x0000000d00117213 */ /* 0x000fc40000000000 */
[----:B------:R-:W-:Y:S01]  /*0e20*/  ISETP.GE.AND P1, PT, R6, RZ, PT ;  /* 0x000000ff0600720c */ /* 0x000fe20003f26270 */
[----:B------:R-:W-:Y:S01]  /*0e30*/  IMAD.MOV.U32 R6, RZ, RZ, R12 ;  /* 0x000000ffff067224 */ /* 0x000fe200078e000c */
[C---:B------:R-:W-:Y:S01]  /*0e40*/  LOP3.LUT R43, R9.reuse, 0x42, RZ, 0xfc, !PT ;  /* 0x00000042092b7812 */ /* 0x040fe200078efcff */
[C---:B------:R-:W-:Y:S01]  /*0e50*/  IMAD.HI.U32 R14, R8.reuse, R17, RZ ;  /* 0x00000011080e7227 */ /* 0x040fe200078e00ff */
[C---:B------:R-:W-:Y:S02]  /*0e60*/  LOP3.LUT R47, R9.reuse, 0x3c, RZ, 0xfc, !PT ;  /* 0x0000003c092f7812 */ /* 0x040fe400078efcff */
[----:B------:R-:W-:Y:S01]  /*0e70*/  LOP3.LUT R48, R9, 0x3a, RZ, 0xfc, !PT ;  /* 0x0000003a09307812 */ /* 0x000fe200078efcff */
[----:B------:R-:W-:Y:S01]  /*0e80*/  @!P4 IMAD.IADD R11, R11, 0x1, -R3 ;  /* 0x000000010b0bc824 */ /* 0x000fe200078e0a03 */
[----:B------:R-:W-:Y:S01]  /*0e90*/  ISETP.GE.AND P4, PT, R13, RZ, PT ;  /* 0x000000ff0d00720c */ /* 0x000fe20003f86270 */
[----:B------:R-:W-:Y:S01]  /*0ea0*/  IMAD.HI.U32 R13, R8, R16, RZ ;  /* 0x00000010080d7227 */ /* 0x000fe200078e00ff */
[----:B------:R-:W-:-:S02]  /*0eb0*/  LOP3.LUT R49, R9, 0x38, RZ, 0xfc, !PT ;  /* 0x0000003809317812 */ /* 0x000fc400078efcff */
[----:B------:R-:W-:Y:S01]  /*0ec0*/  ISETP.GT.U32.AND P3, PT, R3, R11, PT ;  /* 0x0000000b0300720c */ /* 0x000fe20003f64070 */
[----:B------:R-:W-:Y:S01]  /*0ed0*/  IMAD.MOV R13, RZ, RZ, -R13 ;  /* 0x000000ffff0d7224 */ /* 0x000fe200078e0a0d */
[----:B------:R-:W-:Y:S01]  /*0ee0*/  IABS R45, R49 ;  /* 0x00000031002d7213 */ /* 0x000fe20000000000 */
[----:B------:R-:W-:Y:S01]  /*0ef0*/  @!P5 IMAD.IADD R10, R10, 0x1, -R3 ;  /* 0x000000010a0ad824 */ /* 0x000fe200078e0a03 */
[----:B------:R-:W-:Y:S01]  /*0f00*/  LOP3.LUT R50, R9, 0x36, RZ, 0xfc, !PT ;  /* 0x0000003609327812 */ /* 0x000fe200078efcff */
[----:B------:R-:W-:Y:S01]  /*0f10*/  IMAD R12, R3, R13, R16 ;  /* 0x0000000d030c7224 */ /* 0x000fe200078e0210 */
[----:B------:R-:W-:Y:S01]  /*0f20*/  LOP3.LUT R52, R9, 0x34, RZ, 0xfc, !PT ;  /* 0x0000003409347812 */ /* 0x000fe200078efcff */
[----:B------:R-:W-:Y:S01]  /*0f30*/  IMAD.MOV R14, RZ, RZ, -R14 ;  /* 0x000000ffff0e7224 */ /* 0x000fe200078e0a0e */
[C---:B------:R-:W-:Y:S01]  /*0f40*/  ISETP.GT.U32.AND P5, PT, R3.reuse, R10, PT ;  /* 0x0000000a0300720c */ /* 0x040fe20003fa4070 */
[----:B------:R-:W-:Y:S01]  /*0f50*/  IMAD.MOV R15, RZ, RZ, -R15 ;  /* 0x000000ffff0f7224 */ /* 0x000fe200078e0a0f */
[----:B------:R-:W-:Y:S01]  /*0f60*/  IABS R46, R50 ;  /* 0x00000032002e7213 */ /* 0x000fe20000000000 */
[----:B------:R-:W-:Y:S01]  /*0f70*/  IMAD R14, R3, R14, R17 ;  /* 0x0000000e030e7224 */ /* 0x000fe200078e0211 */
[----:B------:R-:W-:Y:S01]  /*0f80*/  LOP3.LUT R17, R9, 0x6e, RZ, 0xfc, !PT ;  /* 0x0000006e09117812 */ /* 0x000fe200078efcff */
[----:B------:R-:W-:Y:S01]  /*0f90*/  @!P3 IMAD.IADD R11, R11, 0x1, -R3 ;  /* 0x000000010b0bb824 */ /* 0x000fe200078e0a03 */
[C---:B------:R-:W-:Y:S01]  /*0fa0*/  ISETP.GT.U32.AND P3, PT, R3.reuse, R12, PT ;  /* 0x0000000c0300720c */ /* 0x040fe20003f64070 */
[----:B------:R-:W-:Y:S01]  /*0fb0*/  IMAD R13, R3, R15, R18 ;  /* 0x0000000f030d7224 */ /* 0x000fe200078e0212 */
[----:B------:R-:W-:Y:S01]  /*0fc0*/  IABS R16, R17 ;  /* 0x0000001100107213 */ /* 0x000fe20000000000 */
[----:B------:R-:W-:Y:S01]  /*0fd0*/  @!P2 IMAD.MOV R11, RZ, RZ, -R11 ;  /* 0x000000ffff0ba224 */ /* 0x000fe200078e0a0b */
[----:B------:R-:W-:Y:S01]  /*0fe0*/  LOP3.LUT R53, R9, 0x32, RZ, 0xfc, !PT ;  /* 0x0000003209357812 */ /* 0x000fe200078efcff */
[----:B------:R-:W-:Y:S01]  /*0ff0*/  @!P6 IMAD.MOV R6, RZ, RZ, -R6 ;  /* 0x000000ffff06e224 */ /* 0x000fe200078e0a06 */
[----:B------:R-:W-:Y:S01]  /*1000*/  ISETP.GE.AND P6, PT, R19, RZ, PT ;  /* 0x000000ff1300720c */ /* 0x000fe20003fc6270 */
[----:B------:R-:W-:Y:S01]  /*1010*/  IMAD.HI.U32 R15, R8, R16, RZ ;  /* 0x00000010080f7227 */ /* 0x000fe200078e00ff */
[----:B------:R-:W-:-:S02]  /*1020*/  @!P5 IADD3 R10, R10, -R3, RZ ;  /* 0x800000030a0ad210 */ /* 0x000fc40007ffe0ff */
[C---:B------:R-:W-:Y:S01]  /*1030*/  ISETP.GT.U32.AND P5, PT, R3.reuse, R14, PT ;  /* 0x0000000e0300720c */ /* 0x040fe20003fa4070 */
[----:B------:R-:W-:Y:S01]  /*1040*/  IMAD.MOV R15, RZ, RZ, -R15 ;  /* 0x000000ffff0f7224 */ /* 0x000fe200078e0a0f */
[----:B------:R-:W-:Y:S01]  /*1050*/  IABS R19, R22 ;  /* 0x0000001600137213 */ /* 0x000fe20000000000 */
[----:B------:R-:W-:Y:S01]  /*1060*/  @!P3 IMAD.IADD R12, R12, 0x1, -R3 ;  /* 0x000000010c0cb824 */ /* 0x000fe200078e0a03 */
[----:B------:R-:W-:Y:S01]  /*1070*/  ISETP.GT.U32.AND P3, PT, R3, R13, PT ;  /* 0x0000000d0300720c */ /* 0x000fe20003f64070 */
[----:B------:R-:W-:Y:S01]  /*1080*/  @!P0 IMAD.MOV R10, RZ, RZ, -R10 ;  /* 0x000000ffff0a8224 */ /* 0x000fe200078e0a0a */
[----:B------:R-:W-:Y:S01]  /*1090*/  ISETP.GE.AND P0, PT, R17, RZ, PT ;  /* 0x000000ff1100720c */ /* 0x000fe20003f06270 */
[C---:B------:R-:W-:Y:S01]  /*10a0*/  IMAD.HI.U32 R17, R8.reuse, R20, RZ ;  /* 0x0000001408117227 */ /* 0x040fe200078e00ff */
[----:B------:R-:W-:Y:S02]  /*10b0*/  ISETP.GT.U32.AND P2, PT, R3, R12, PT ;  /* 0x0000000c0300720c */ /* 0x000fe40003f44070 */
[C---:B------:R-:W-:Y:S01]  /*10c0*/  LOP3.LUT R55, R9.reuse, 0x2e, RZ, 0xfc, !PT ;  /* 0x0000002e09377812 */ /* 0x040fe200078efcff */
[----:B------:R-:W-:Y:S01]  /*10d0*/  IMAD.HI.U32 R18, R8, R21, RZ ;  /* 0x0000001508127227 */ /* 0x000fe200078e00ff */
[----:B------:R-:W-:-:S02]  /*10e0*/  LOP3.LUT R54, R9, 0x30, RZ, 0xfc, !PT ;  /* 0x0000003009367812 */ /* 0x000fc400078efcff */
[C---:B------:R-:W-:Y:S01]  /*10f0*/  LOP3.LUT R56, R9.reuse, 0x2c, RZ, 0xfc, !PT ;  /* 0x0000002c09387812 */ /* 0x040fe200078efcff */
[--C-:B------:R-:W-:Y:S01]  /*1100*/  @!P5 IMAD.IADD R14, R14, 0x1, -R3.reuse ;  /* 0x000000010e0ed824 */ /* 0x100fe200078e0a03 */
[----:B------:R-:W-:Y:S01]  /*1110*/  LOP3.LUT R57, R9, 0x28, RZ, 0xfc, !PT ;  /* 0x0000002809397812 */ /* 0x000fe200078efcff */
[----:B------:R-:W-:Y:S01]  /*1120*/  @!P3 IMAD.IADD R13, R13, 0x1, -R3 ;  /* 0x000000010d0db824 */ /* 0x000fe200078e0a03 */
[----:B------:R-:W-:Y:S01]  /*1130*/  IABS R51, R56 ;  /* 0x0000003800337213 */ /* 0x000fe20000000000 */
[----:B------:R-:W-:Y:S01]  /*1140*/  IMAD.MOV R17, RZ, RZ, -R17 ;  /* 0x000000ffff117224 */ /* 0x000fe200078e0a11 */
[C---:B------:R-:W-:Y:S01]  /*1150*/  ISETP.GT.U32.AND P5, PT, R3.reuse, R14, PT ;  /* 0x0000000e0300720c */ /* 0x040fe20003fa4070 */
[C---:B------:R-:W-:Y:S01]  /*1160*/  IMAD R15, R3.reuse, R15, R16 ;  /* 0x0000000f030f7224 */ /* 0x040fe200078e0210 */
[----:B------:R-:W-:Y:S01]  /*1170*/  ISETP.GT.U32.AND P3, PT, R3, R13, PT ;  /* 0x0000000d0300720c */ /* 0x000fe20003f64070 */
[----:B------:R-:W-:Y:S01]  /*1180*/  IMAD.MOV R18, RZ, RZ, -R18 ;  /* 0x000000ffff127224 */ /* 0x000fe200078e0a12 */
[----:B------:R-:W-:Y:S01]  /*1190*/  LOP3.LUT R60, R9, 0x24, RZ, 0xfc, !PT ;  /* 0x00000024093c7812 */ /* 0x000fe200078efcff */
[C---:B------:R-:W-:Y:S01]  /*11a0*/  IMAD R17, R3.reuse, R17, R20 ;  /* 0x0000001103117224 */ /* 0x040fe200078e0214 */
[----:B------:R-:W-:Y:S01]  /*11b0*/  IABS R90, c[0x0][0x178] ;  /* 0x00005e00005a7a13 */ /* 0x000fe20000000000 */
[----:B------:R-:W-:Y:S01]  /*11c0*/  @!P2 IMAD.IADD R12, R12, 0x1, -R3 ;  /* 0x000000010c0ca824 */ /* 0x000fe200078e0a03 */
[C---:B------:R-:W-:Y:S01]  /*11d0*/  ISETP.GT.U32.AND P2, PT, R3.reuse, R15, PT ;  /* 0x0000000f0300720c */ /* 0x040fe20003f44070 */
[----:B------:R-:W-:Y:S01]  /*11e0*/  IMAD R18, R3, R18, R21 ;  /* 0x0000001203127224 */ /* 0x000fe200078e0215 */
[----:B------:R-:W-:Y:S01]  /*11f0*/  LOP3.LUT R61, R9, 0x22, RZ, 0xfc, !PT ;  /* 0x00000022093d7812 */ /* 0x000fe200078efcff */
[----:B------:R-:W-:Y:S01]  /*1200*/  IMAD.HI.U32 R16, R8, R19, RZ ;  /* 0x0000001308107227 */ /* 0x000fe200078e00ff */
[----:B------:R-:W-:-:S02]  /*1210*/  @!P1 IADD3 R12, -R12, RZ, RZ ;  /* 0x000000ff0c0c9210 */ /* 0x000fc40007ffe1ff */
[----:B------:R-:W-:Y:S01]  /*1220*/  IABS R58, R61 ;  /* 0x0000003d003a7213 */ /* 0x000fe20000000000 */
[--C-:B------:R-:W-:Y:S01]  /*1230*/  @!P5 IMAD.IADD R14, R14, 0x1, -R3.reuse ;  /* 0x000000010e0ed824 */ /* 0x100fe200078e0a03 */
[----:B------:R-:W-:Y:S01]  /*1240*/  ISETP.GE.AND P5, PT, R22, RZ, PT ;  /* 0x000000ff1600720c */ /* 0x000fe20003fa6270 */
[----:B------:R-:W-:Y:S01]  /*1250*/  @!P3 IMAD.IADD R13, R13, 0x1, -R3 ;  /* 0x000000010d0db824 */ /* 0x000fe200078e0a03 */
[----:B------:R-:W-:Y:S01]  /*1260*/  ISETP.GT.U32.AND P3, PT, R3, R17, PT ;  /* 0x000000110300720c */ /* 0x000fe20003f64070 */
[----:B------:R-:W-:Y:S01]  /*1270*/  IMAD.MOV R16, RZ, RZ, -R16 ;  /* 0x000000ffff107224 */ /* 0x000fe200078e0a10 */
[----:B------:R-:W-:Y:S01]  /*1280*/  LOP3.LUT R22, R9, 0x66, RZ, 0xfc, !PT ;  /* 0x0000006609167812 */ /* 0x000fe200078efcff */
[----:B------:R-:W-:Y:S01]  /*1290*/  @!P6 IMAD.MOV R13, RZ, RZ, -R13 ;  /* 0x000000ffff0de224 */ /* 0x000fe200078e0a0d */
[C---:B------:R-:W-:Y:S01]  /*12a0*/  ISETP.GT.U32.AND P6, PT, R3.reuse, R18, PT ;  /* 0x000000120300720c */ /* 0x040fe20003fc4070 */
[----:B------:R-:W-:Y:S01]  /*12b0*/  @!P4 IMAD.MOV R14, RZ, RZ, -R14 ;  /* 0x000000ffff0ec224 */ /* 0x000fe200078e0a0e */
[----:B------:R-:W-:Y:S01]  /*12c0*/  IABS R20, R22 ;  /* 0x0000001600147213 */ /* 0x000fe20000000000 */
[----:B------:R-:W-:Y:S01]  /*12d0*/  IMAD R16, R3, R16, R19 ;  /* 0x0000001003107224 */ /* 0x000fe200078e0213 */
[----:B------:R-:W-:Y:S01]  /*12e0*/  ISETP.GE.AND P4, PT, R23, RZ, PT ;  /* 0x000000ff1700720c */ /* 0x000fe20003f86270 */
[----:B------:R-:W-:Y:S01]  /*12f0*/  @!P2 IMAD.IADD R15, R15, 0x1, -R3 ;  /* 0x000000010f0fa824 */ /* 0x000fe200078e0a03 */
[----:B------:R-:W-:Y:S01]  /*1300*/  LOP3.LUT R23, R9, 0x64, RZ, 0xfc, !PT ;  /* 0x0000006409177812 */ /* 0x000fe200078efcff */
[----:B------:R-:W-:Y:S01]  /*1310*/  IMAD.HI.U32 R19, R8, R20, RZ ;  /* 0x0000001408137227 */ /* 0x000fe200078e00ff */
[----:B------:R-:W-:-:S02]  /*1320*/  ISETP.GT.U32.AND P2, PT, R3, R16, PT ;  /* 0x000000100300720c */ /* 0x000fc40003f44070 */
[----:B------:R-:W-:Y:S01]  /*1330*/  IABS R21, R23 ;  /* 0x0000001700157213 */ /* 0x000fe20000000000 */
[----:B------:R-:W-:Y:S01]  /*1340*/  @!P3 IMAD.IADD R17, R17, 0x1, -R3 ;  /* 0x000000011111b824 */ /* 0x000fe200078e0a03 */
[----:B------:R-:W-:Y:S01]  /*1350*/  ISETP.GT.U32.AND P1, PT, R3, R15, PT ;  /* 0x0000000f0300720c */ /* 0x000fe20003f24070 */
[----:B------:R-:W-:Y:S01]  /*1360*/  IMAD.MOV R19, RZ, RZ, -R19 ;  /* 0x000000ffff137224 */ /* 0x000fe200078e0a13 */
[----:B------:R-:W-:Y:S01]  /*1370*/  LOP3.LUT R67, R9, 0x10, RZ, 0xfc, !PT ;  /* 0x0000001009437812 */ /* 0x000fe200078efcff */
[----:B------:R-:W-:Y:S01]  /*1380*/  @!P6 IMAD.IADD R18, R18, 0x1, -R3 ;  /* 0x000000011212e824 */ /* 0x000fe200078e0a03 */
[C---:B------:R-:W-:Y:S01]  /*1390*/  ISETP.GT.U32.AND P6, PT, R3.reuse, R17, PT ;  /* 0x000000110300720c */ /* 0x040fe20003fc4070 */
[----:B------:R-:W-:Y:S01]  /*13a0*/  IMAD R19, R3, R19, R20 ;  /* 0x0000001303137224 */ /* 0x000fe200078e0214 */
[----:B------:R-:W-:Y:S01]  /*13b0*/  LOP3.LUT R65, R9, 0x12, RZ, 0xfc, !PT ;  /* 0x0000001209417812 */ /* 0x000fe200078efcff */
[----:B------:R-:W-:Y:S01]  /*13c0*/  IMAD.HI.U32 R20, R8, R21, RZ ;  /* 0x0000001508147227 */ /* 0x000fe200078e00ff */
[----:B------:R-:W-:-:S02]  /*13d0*/  IABS R72, R67 ;  /* 0x0000004300487213 */ /* 0x000fc40000000000 */
[----:B------:R-:W-:Y:S01]  /*13e0*/  IABS R70, R65 ;  /* 0x0000004100467213 */ /* 0x000fe20000000000 */
[----:B------:R-:W-:Y:S01]  /*13f0*/  IMAD.MOV R20, RZ, RZ, -R20 ;  /* 0x000000ffff147224 */ /* 0x000fe200078e0a14 */
[----:B------:R-:W-:Y:S01]  /*1400*/  LOP3.LUT R69, R9, 0xe, RZ, 0xfc, !PT ;  /* 0x0000000e09457812 */ /* 0x000fe200078efcff */
[----:B------:R-:W-:Y:S01]  /*1410*/  @!P1 IMAD.IADD R15, R15, 0x1, -R3 ;  /* 0x000000010f0f9824 */ /* 0x000fe200078e0a03 */
[----:B------:R-:W-:Y:S01]  /*1420*/  ISETP.GE.AND P1, PT, R24, RZ, PT ;  /* 0x000000ff1800720c */ /* 0x000fe20003f26270 */
[----:B------:R-:W-:Y:S01]  /*1430*/  IMAD R20, R3, R20, R21 ;  /* 0x0000001403147224 */ /* 0x000fe200078e0215 */
[----:B------:R-:W-:Y:S01]  /*1440*/  IABS R24, R27 ;  /* 0x0000001b00187213 */ /* 0x000fe20000000000 */
[----:B------:R-:W-:Y:S01]  /*1450*/  @!P6 IMAD.IADD R17, R17, 0x1, -R3 ;  /* 0x000000011111e824 */ /* 0x000fe200078e0a03 */
[----:B------:R-:W-:Y:S01]  /*1460*/  LOP3.LUT R71, R9, 0xc, RZ, 0xfc, !PT ;  /* 0x0000000c09477812 */ /* 0x000fe200078efcff */
[----:B------:R-:W-:Y:S01]  /*1470*/  @!P0 IMAD.MOV R15, RZ, RZ, -R15 ;  /* 0x000000ffff0f8224 */ /* 0x000fe200078e0a0f */
[C---:B------:R-:W-:Y:S01]  /*1480*/  ISETP.GT.U32.AND P6, PT, R3.reuse, R20, PT ;  /* 0x000000140300720c */ /* 0x040fe20003fc4070 */
[----:B------:R-:W-:Y:S01]  /*1490*/  @!P2 IMAD.IADD R16, R16, 0x1, -R3 ;  /* 0x000000011010a824 */ /* 0x000fe200078e0a03 */
[----:B------:R-:W-:Y:S01]  /*14a0*/  ISETP.GT.U32.AND P0, PT, R3, R18, PT ;  /* 0x000000120300720c */ /* 0x000fe20003f04070 */
[----:B------:R-:W-:Y:S01]  /*14b0*/  IMAD.HI.U32 R21, R8, R24, RZ ;  /* 0x0000001808157227 */ /* 0x000fe200078e00ff */
[----:B------:R-:W-:-:S02]  /*14c0*/  ISETP.GE.AND P2, PT, R22, RZ, PT ;  /* 0x000000ff1600720c */ /* 0x000fc40003f46270 */
[----:B------:R-:W-:Y:S01]  /*14d0*/  ISETP.GT.U32.AND P3, PT, R3, R16, PT ;  /* 0x000000100300720c */ /* 0x000fe20003f64070 */
[----:B------:R-:W-:Y:S01]  /*14e0*/  IMAD.HI.U32 R22, R8, R25, RZ ;  /* 0x0000001908167227 */ /* 0x000fe200078e00ff */
[----:B------:R-:W-:Y:S02]  /*14f0*/  IABS R74, R69 ;  /* 0x00000045004a7213 */ /* 0x000fe40000000000 */
[----:B------:R-:W-:Y:S01]  /*1500*/  IABS R76, R71 ;  /* 0x00000047004c7213 */ /* 0x000fe20000000000 */
[----:B------:R-:W-:Y:S01]  /*1510*/  IMAD.MOV R22, RZ, RZ, -R22 ;  /* 0x000000ffff167224 */ /* 0x000fe200078e0a16 */
[C---:B------:R-:W-:Y:S01]  /*1520*/  LOP3.LUT R73, R9.reuse, 0xa, RZ, 0xfc, !PT ;  /* 0x0000000a09497812 */ /* 0x040fe200078efcff */
[----:B------:R-:W-:Y:S01]  /*1530*/  @!P6 IMAD.IADD R20, R20, 0x1, -R3 ;  /* 0x000000011414e824 */ /* 0x000fe200078e0a03 */
[----:B------:R-:W-:Y:S01]  /*1540*/  LOP3.LUT R77, R9, 0x6, RZ, 0xfc, !PT ;  /* 0x00000006094d7812 */ /* 0x000fe200078efcff */
[----:B------:R-:W-:Y:S01]  /*1550*/  IMAD R22, R3, R22, R25 ;  /* 0x0000001603167224 */ /* 0x000fe200078e0219 */
[----:B------:R-:W-:Y:S01]  /*1560*/  @!P0 IADD3 R18, R18, -R3, RZ ;  /* 0x8000000312128210 */ /* 0x000fe20007ffe0ff */
[----:B------:R-:W-:Y:S01]  /*1570*/  IMAD.MOV R21, RZ, RZ, -R21 ;  /* 0x000000ffff157224 */ /* 0x000fe200078e0a15 */
[----:B------:R-:W-:Y:S01]  /*1580*/  ISETP.GE.AND P0, PT, R23, RZ, PT ;  /* 0x000000ff1700720c */ /* 0x000fe20003f06270 */
[----:B------:R-:W-:Y:S01]  /*1590*/  IMAD.HI.U32 R23, R8, R26, RZ ;  /* 0x0000001a08177227 */ /* 0x000fe200078e00ff */
[----:B------:R-:W-:-:S02]  /*15a0*/  ISETP.GT.U32.AND P6, PT, R3, R20, PT ;  /* 0x000000140300720c */ /* 0x000fc40003fc4070 */
[----:B------:R-:W-:Y:S01]  /*15b0*/  IABS R78, R73 ;  /* 0x00000049004e7213 */ /* 0x000fe20000000000 */
[----:B------:R-:W-:Y:S01]  /*15c0*/  IMAD.MOV R23, RZ, RZ, -R23 ;  /* 0x000000ffff177224 */ /* 0x000fe200078e0a17 */
[----:B------:R-:W-:Y:S01]  /*15d0*/  IABS R82, R77 ;  /* 0x0000004d00527213 */ /* 0x000fe20000000000 */
[--C-:B------:R-:W-:Y:S01]  /*15e0*/  @!P3 IMAD.IADD R16, R16, 0x1, -R3.reuse ;  /* 0x000000011010b824 */ /* 0x100fe200078e0a03 */
[C---:B------:R-:W-:Y:S01]  /*15f0*/  ISETP.GT.U32.AND P3, PT, R3.reuse, R19, PT ;  /* 0x000000130300720c */ /* 0x040fe20003f64070 */
[C---:B------:R-:W-:Y:S01]  /*1600*/  IMAD R23, R3.reuse, R23, R26 ;  /* 0x0000001703177224 */ /* 0x040fe200078e021a */
[----:B------:R-:W-:Y:S01]  /*1610*/  IABS R26, R30 ;  /* 0x0000001e001a7213 */ /* 0x000fe20000000000 */
[----:B------:R-:W-:Y:S01]  /*1620*/  @!P1 IMAD.MOV R18, RZ, RZ, -R18 ;  /* 0x000000ffff129224 */ /* 0x000fe200078e0a12 */
[C---:B------:R-:W-:Y:S01]  /*1630*/  ISETP.GT.U32.AND P1, PT, R3.reuse, R22, PT ;  /* 0x000000160300720c */ /* 0x040fe20003f24070 */
[----:B------:R-:W-:Y:S01]  /*1640*/  IMAD R21, R3, R21, R24 ;  /* 0x0000001503157224 */ /* 0x000fe200078e0218 */
[----:B------:R-:W-:Y:S01]  /*1650*/  LOP3.LUT R75, R9, 0x8, RZ, 0xfc, !PT ;  /* 0x00000008094b7812 */ /* 0x000fe200078efcff */
[----:B------:R-:W-:Y:S01]  /*1660*/  @!P6 IMAD.IADD R20, R20, 0x1, -R3 ;  /* 0x000000011414e824 */ /* 0x000fe200078e0a03 */
[C---:B------:R-:W-:Y:S01]  /*1670*/  ISETP.GT.U32.AND P6, PT, R3.reuse, R23, PT ;  /* 0x000000170300720c */ /* 0x040fe20003fc4070 */
[----:B------:R-:W-:Y:S01]  /*1680*/  @!P4 IMAD.MOV R17, RZ, RZ, -R17 ;  /* 0x000000ffff11c224 */ /* 0x000fe200078e0a11 */
[----:B------:R-:W-:Y:S01]  /*1690*/  ISETP.GT.U32.AND P4, PT, R3, R21, PT ;  /* 0x000000150300720c */ /* 0x000fe20003f84070 */
[----:B------:R-:W-:Y:S01]  /*16a0*/  IMAD.HI.U32 R24, R8, R26, RZ ;  /* 0x0000001a08187227 */ /* 0x000fe200078e00ff */
[----:B------:R-:W-:-:S02]  /*16b0*/  LOP3.LUT R79, R9, 0x4, RZ, 0xfc, !PT ;  /* 0x00000004094f7812 */ /* 0x000fc400078efcff */
[----:B------:R-:W-:Y:S01]  /*16c0*/  IABS R86, R9 ;  /* 0x0000000900567213 */ /* 0x000fe20000000000 */
[--C-:B------:R-:W-:Y:S01]  /*16d0*/  @!P3 IMAD.IADD R19, R19, 0x1, -R3.reuse ;  /* 0x000000011313b824 */ /* 0x100fe200078e0a03 */
[----:B------:R-:W-:Y:S01]  /*16e0*/  ISETP.GE.AND P3, PT, R27, RZ, PT ;  /* 0x000000ff1b00720c */ /* 0x000fe20003f66270 */
[--C-:B------:R-:W-:Y:S01]  /*16f0*/  @!P1 IMAD.IADD R22, R22, 0x1, -R3.reuse ;  /* 0x0000000116169824 */ /* 0x100fe200078e0a03 */
[----:B------:R-:W-:Y:S01]  /*1700*/  IABS R27, R32 ;  /* 0x00000020001b7213 */ /* 0x000fe20000000000 */
[----:B------:R-:W-:Y:S01]  /*1710*/  @!P5 IMAD.MOV R16, RZ, RZ, -R16 ;  /* 0x000000ffff10d224 */ /* 0x000fe200078e0a10 */
[----:B------:R-:W-:Y:S01]  /*1720*/  IADD3 R24, -R24, RZ, RZ ;  /* 0x000000ff18187210 */ /* 0x000fe20007ffe1ff */
[----:B------:R-:W-:Y:S01]  /*1730*/  @!P6 IMAD.IADD R23, R23, 0x1, -R3 ;  /* 0x000000011717e824 */ /* 0x000fe200078e0a03 */
[C---:B------:R-:W-:Y:S01]  /*1740*/  ISETP.GT.U32.AND P6, PT, R3.reuse, R22, PT ;  /* 0x000000160300720c */ /* 0x040fe20003fc4070 */
[----:B------:R-:W-:Y:S01]  /*1750*/  IMAD.HI.U32 R25, R8, R27, RZ ;  /* 0x0000001b08197227 */ /* 0x000fe200078e00ff */
[----:B------:R-:W-:-:S02]  /*1760*/  ISETP.GT.U32.AND P5, PT, R3, R19, PT ;  /* 0x000000130300720c */ /* 0x000fc40003fa4070 */
[----:B------:R-:W-:Y:S01]  /*1770*/  IABS R80, R75 ;  /* 0x0000004b00507213 */ /* 0x000fe20000000000 */
[----:B------:R-:W-:Y:S01]  /*1780*/  IMAD R24, R3, R24, R26 ;  /* 0x0000001803187224 */ /* 0x000fe200078e021a */
[----:B------:R-:W-:Y:S01]  /*1790*/  IABS R84, R79 ;  /* 0x0000004f00547213 */ /* 0x000fe20000000000 */
[----:B------:R-:W-:Y:S01]  /*17a0*/  IMAD.MOV R26, RZ, RZ, -R25 ;  /* 0x000000ffff1a7224 */ /* 0x000fe200078e0a19 */
[----:B------:R-:W-:Y:S01]  /*17b0*/  SHF.R.S32.HI R202, RZ, 0x7, R202 ;  /* 0x00000007ffca7819 */ /* 0x000fe200000114ca */
[----:B------:R-:W-:Y:S01]  /*17c0*/  @!P4 IMAD.IADD R21, R21, 0x1, -R3 ;  /* 0x000000011515c824 */ /* 0x000fe200078e0a03 */
[----:B------:R-:W-:Y:S01]  /*17d0*/  ISETP.GE.AND P4, PT, R29, RZ, PT ;  /* 0x000000ff1d00720c */ /* 0x000fe20003f86270 */
[C---:B------:R-:W-:Y:S01]  /*17e0*/  IMAD R25, R3.reuse, R26, R27 ;  /* 0x0000001a03197224 */ /* 0x040fe200078e021b */
[----:B------:R-:W-:Y:S01]  /*17f0*/  IABS R29, R34 ;  /* 0x00000022001d7213 */ /* 0x000fe20000000000 */
[--C-:B------:R-:W-:Y:S01]  /*1800*/  @!P6 IMAD.IADD R22, R22, 0x1, -R3.reuse ;  /* 0x000000011616e824 */ /* 0x100fe200078e0a03 */
[----:B------:R-:W-:Y:S01]  /*1810*/  ISETP.GT.U32.AND P1, PT, R3, R21, PT ;  /* 0x000000150300720c */ /* 0x000fe20003f24070 */
[----:B------:R-:W-:Y:S01]  /*1820*/  @!P5 IMAD.IADD R19, R19, 0x1, -R3 ;  /* 0x000000011313d824 */ /* 0x000fe200078e0a03 */
[C---:B------:R-:W-:Y:S01]  /*1830*/  ISETP.GT.U32.AND P6, PT, R3.reuse, R25, PT ;  /* 0x000000190300720c */ /* 0x040fe20003fc4070 */
[----:B------:R-:W-:Y:S01]  /*1840*/  @!P0 IMAD.MOV R20, RZ, RZ, -R20 ;  /* 0x000000ffff148224 */ /* 0x000fe200078e0a14 */
[----:B------:R-:W-:Y:S01]  /*1850*/  ISETP.GE.AND P5, PT, R28, RZ, PT ;  /* 0x000000ff1c00720c */ /* 0x000fe20003fa6270 */
[----:B------:R-:W-:Y:S01]  /*1860*/  @!P2 IMAD.MOV R19, RZ, RZ, -R19 ;  /* 0x000000ffff13a224 */ /* 0x000fe200078e0a13 */
[----:B------:R-:W-:Y:S01]  /*1870*/  ISETP.GT.U32.AND P2, PT, R3, R23, PT ;  /* 0x000000170300720c */ /* 0x000fe20003f44070 */
[----:B------:R-:W-:Y:S01]  /*1880*/  IMAD.HI.U32 R27, R8, R29, RZ ;  /* 0x0000001d081b7227 */ /* 0x000fe200078e00ff */
[----:B------:R-:W-:-:S02]  /*1890*/  IABS R28, R33 ;  /* 0x00000021001c7213 */ /* 0x000fc40000000000 */
[C---:B------:R-:W-:Y:S02]  /*18a0*/  LOP3.LUT R198, R199.reuse, 0x20, RZ, 0x3c, !PT ;  /* 0x00000020c7c67812 */ /* 0x040fe400078e3cff */
[----:B------:R-:W-:Y:S01]  /*18b0*/  LOP3.LUT R197, R199, 0x40, RZ, 0x3c, !PT ;  /* 0x00000040c7c57812 */ /* 0x000fe200078e3cff */
[--C-:B------:R-:W-:Y:S01]  /*18c0*/  @!P1 IMAD.IADD R21, R21, 0x1, -R3.reuse ;  /* 0x0000000115159824 */ /* 0x100fe200078e0a03 */
[----:B------:R-:W-:Y:S01]  /*18d0*/  ISETP.GT.U32.AND P1, PT, R3, R24, PT ;  /* 0x000000180300720c */ /* 0x000fe20003f24070 */
[--C-:B------:R-:W-:Y:S01]  /*18e0*/  @!P6 IMAD.IADD R25, R25, 0x1, -R3.reuse ;  /* 0x000000011919e824 */ /* 0x100fe200078e0a03 */
[----:B------:R-:W-:Y:S01]  /*18f0*/  LOP3.LUT R196, R199, 0x60, RZ, 0x3c, !PT ;  /* 0x00000060c7c47812 */ /* 0x000fe200078e3cff */
[----:B------:R-:W-:Y:S01]  /*1900*/  IMAD.HI.U32 R26, R8, R28, RZ ;  /* 0x0000001c081a7227 */ /* 0x000fe200078e00ff */
[----:B------:R-:W-:Y:S02]  /*1910*/  @!P5 IADD3 R22, -R22, RZ, RZ ;  /* 0x000000ff1616d210 */ /* 0x000fe40007ffe1ff */
[----:B------:R-:W-:Y:S01]  /*1920*/  ISETP.GT.U32.AND P0, PT, R3, R25, PT ;  /* 0x000000190300720c */ /* 0x000fe20003f04070 */
[----:B------:R-:W-:Y:S01]  /*1930*/  @!P2 IMAD.IADD R23, R23, 0x1, -R3 ;  /* 0x000000011717a824 */ /* 0x000fe200078e0a03 */
[----:B------:R-:W-:Y:S01]  /*1940*/  ISETP.GE.AND P2, PT, R30, RZ, PT ;  /* 0x000000ff1e00720c */ /* 0x000fe20003f46270 */
[----:B------:R-:W-:Y:S01]  /*1950*/  IMAD.MOV R26, RZ, RZ, -R26 ;  /* 0x000000ffff1a7224 */ /* 0x000fe200078e0a1a */
[----:B------:R-:W-:Y:S01]  /*1960*/  ISETP.GE.AND P5, PT, R33, RZ, PT ;  /* 0x000000ff2100720c */ /* 0x000fe20003fa6270 */
[----:B------:R-:W-:-:S02]  /*1970*/  IMAD.MOV R30, RZ, RZ, -R27 ;  /* 0x000000ffff1e7224 */ /* 0x000fc400078e0a1b */
[----:B------:R-:W-:Y:S01]  /*1980*/  @!P1 IMAD.IADD R24, R24, 0x1, -R3 ;  /* 0x0000000118189824 */ /* 0x000fe200078e0a03 */
[----:B------:R-:W-:Y:S01]  /*1990*/  ISETP.GE.AND P1, PT, R32, RZ, PT ;  /* 0x000000ff2000720c */ /* 0x000fe20003f26270 */
[C---:B------:R-:W-:Y:S02]  /*19a0*/  IMAD R26, R3.reuse, R26, R28 ;  /* 0x0000001a031a7224 */ /* 0x040fe400078e021c */
[C---:B------:R-:W-:Y:S01]  /*19b0*/  IMAD R27, R3.reuse, R30, R29 ;  /* 0x0000001e031b7224 */ /* 0x040fe200078e021d */
[C---:B------:R-:W-:Y:S01]  /*19c0*/  ISETP.GT.U32.AND P6, PT, R3.reuse, R24, PT ;  /* 0x000000180300720c */ /* 0x040fe20003fc4070 */
[----:B------:R-:W-:Y:S01]  /*19d0*/  @!P3 IMAD.MOV R21, RZ, RZ, -R21 ;  /* 0x000000ffff15b224 */ /* 0x000fe200078e0a15 */
[----:B------:R-:W-:Y:S01]  /*19e0*/  ISETP.GT.U32.AND P3, PT, R3, R26, PT ;  /* 0x0000001a0300720c */ /* 0x000fe20003f64070 */
[----:B------:R-:W-:Y:S01]  /*19f0*/  @!P0 IMAD.IADD R25, R25, 0x1, -R3 ;  /* 0x0000000119198824 */ /* 0x000fe200078e0a03 */
[----:B------:R-:W-:Y:S01]  /*1a00*/  ISETP.GT.U32.AND P0, PT, R3, R27, PT ;  /* 0x0000001b0300720c */ /* 0x000fe20003f04070 */
[----:B------:R-:W-:Y:S01]  /*1a10*/  IMAD.HI.U32 R28, R8, R31, RZ ;  /* 0x0000001f081c7227 */ /* 0x000fe200078e00ff */
[----:B------:R-:W-:-:S03]  /*1a20*/  LOP3.LUT R30, R9, 0x52, RZ, 0xfc, !PT ;  /* 0x00000052091e7812 */ /* 0x000fc600078efcff */
[----:B------:R-:W-:Y:S01]  /*1a30*/  IMAD.MOV R28, RZ, RZ, -R28 ;  /* 0x000000ffff1c7224 */ /* 0x000fe200078e0a1c */
[----:B------:R-:W-:Y:S01]  /*1a40*/  IABS R29, R30 ;  /* 0x0000001e001d7213 */ /* 0x000fe20000000000 */
[----:B------:R-:W-:Y:S01]  /*1a50*/  @!P4 IMAD.MOV R23, RZ, RZ, -R23 ;  /* 0x000000ffff17c224 */ /* 0x000fe200078e0a17 */
[----:B------:R-:W-:Y:S01]  /*1a60*/  ISETP.GE.AND P4, PT, R34, RZ, PT ;  /* 0x000000ff2200720c */ /* 0x000fe20003f86270 */
[----:B------:R-:W-:Y:S01]  /*1a70*/  @!P6 IMAD.IADD R24, R24, 0x1, -R3 ;  /* 0x000000011818e824 */ /* 0x000fe200078e0a03 */
[----:B------:R-:W-:Y:S01]  /*1a80*/  ISETP.GE.AND P6, PT, R35, RZ, PT ;  /* 0x000000ff2300720c */ /* 0x000fe20003fc6270 */
[----:B------:R-:W-:Y:S01]  /*1a90*/  IMAD R28, R3, R28, R31 ;  /* 0x0000001c031c7224 */ /* 0x000fe200078e021f */
[C---:B------:R-:W-:Y:S01]  /*1aa0*/  LOP3.LUT R34, R9.reuse, 0x50, RZ, 0xfc, !PT ;  /* 0x0000005009227812 */ /* 0x040fe200078efcff */
[--C-:B------:R-:W-:Y:S01]  /*1ab0*/  @!P3 IMAD.IADD R26, R26, 0x1, -R3.reuse ;  /* 0x000000011a1ab824 */ /* 0x100fe200078e0a03 */
[----:B------:R-:W-:Y:S01]  /*1ac0*/  LOP3.LUT R35, R9, 0x4e, RZ, 0xfc, !PT ;  /* 0x0000004e09237812 */ /* 0x000fe200078efcff */
[----:B------:R-:W-:Y:S01]  /*1ad0*/  @!P0 IMAD.IADD R27, R27, 0x1, -R3 ;  /* 0x000000011b1b8824 */ /* 0x000fe200078e0a03 */
[----:B------:R-:W-:Y:S01]  /*1ae0*/  IABS R33, R34 ;  /* 0x0000002200217213 */ /* 0x000fe20000000000 */
[----:B------:R-:W-:Y:S01]  /*1af0*/  @!P2 IMAD.MOV R24, RZ, RZ, -R24 ;  /* 0x000000ffff18a224 */ /* 0x000fe200078e0a18 */
[C---:B------:R-:W-:Y:S01]  /*1b00*/  ISETP.GT.U32.AND P2, PT, R3.reuse, R28, PT ;  /* 0x0000001c0300720c */ /* 0x040fe20003f44070 */
[----:B------:R-:W-:Y:S01]  /*1b10*/  IMAD.MOV.U32 R31, RZ, RZ, R29 ;  /* 0x000000ffff1f7224 */ /* 0x000fe200078e001d */
[C---:B------:R-:W-:Y:S01]  /*1b20*/  ISETP.GT.U32.AND P3, PT, R3.reuse, R26, PT ;  /* 0x0000001a0300720c */ /* 0x040fe20003f64070 */
[----:B------:R-:W-:Y:S01]  /*1b30*/  @!P1 IMAD.MOV R25, RZ, RZ, -R25 ;  /* 0x000000ffff199224 */ /* 0x000fe200078e0a19 */
[----:B------:R-:W-:Y:S01]  /*1b40*/  ISETP.GT.U32.AND P0, PT, R3, R27, PT ;  /* 0x0000001b0300720c */ /* 0x000fe20003f04070 */
[----:B------:R-:W-:Y:S01]  /*1b50*/  IMAD.HI.U32 R29, R8, R31, RZ ;  /* 0x0000001f081d7227 */ /* 0x000fe200078e00ff */
[----:B------:R-:W-:-:S03]  /*1b60*/  ISETP.GE.AND P1, PT, R30, RZ, PT ;  /* 0x000000ff1e00720c */ /* 0x000fc60003f26270 */
[----:B------:R-:W-:Y:S02]  /*1b70*/  IMAD.MOV R32, RZ, RZ, -R29 ;  /* 0x000000ffff207224 */ /* 0x000fe400078e0a1d */
[----:B------:R-:W-:-:S04]  /*1b80*/  IMAD.HI.U32 R30, R8, R33, RZ ;  /* 0x00000021081e7227 */ /* 0x000fc800078e00ff */
[----:B------:R-:W-:Y:S01]  /*1b90*/  IMAD R29, R3, R32, R31 ;  /* 0x00000020031d7224 */ /* 0x000fe200078e021f */
[----:B------:R-:W-:Y:S01]  /*1ba0*/  IADD3 R30, -R30, RZ, RZ ;  /* 0x000000ff1e1e7210 */ /* 0x000fe20007ffe1ff */
[--C-:B------:R-:W-:Y:S01]  /*1bb0*/  @!P2 IMAD.IADD R28, R28, 0x1, -R3.reuse ;  /* 0x000000011c1ca824 */ /* 0x100fe200078e0a03 */
[----:B------:R-:W-:Y:S01]  /*1bc0*/  LOP3.LUT R32, R9, 0x4c, RZ, 0xfc, !PT ;  /* 0x0000004c09207812 */ /* 0x000fe200078efcff */
[--C-:B------:R-:W-:Y:S01]  /*1bd0*/  @!P3 IMAD.IADD R26, R26, 0x1, -R3.reuse ;  /* 0x000000011a1ab824 */ /* 0x100fe200078e0a03 */
[----:B------:R-:W-:Y:S01]  /*1be0*/  ISETP.GE.AND P3, PT, R34, RZ, PT ;  /* 0x000000ff2200720c */ /* 0x000fe20003f66270 */
[----:B------:R-:W-:Y:S01]  /*1bf0*/  @!P0 IMAD.IADD R27, R27, 0x1, -R3 ;  /* 0x000000011b1b8824 */ /* 0x000fe200078e0a03 */
[C---:B------:R-:W-:Y:S01]  /*1c00*/  ISETP.GT.U32.AND P0, PT, R3.reuse, R29, PT ;  /* 0x0000001d0300720c */ /* 0x040fe20003f04070 */
[----:B------:R-:W-:Y:S01]  /*1c10*/  @!P5 IMAD.MOV R26, RZ, RZ, -R26 ;  /* 0x000000ffff1ad224 */ /* 0x000fe200078e0a1a */
[----:B------:R-:W-:Y:S01]  /*1c20*/  IABS R34, R35 ;  /* 0x0000002300227213 */ /* 0x000fe20000000000 */
[C---:B------:R-:W-:Y:S01]  /*1c30*/  IMAD R30, R3.reuse, R30, R33 ;  /* 0x0000001e031e7224 */ /* 0x040fe200078e0221 */
[----:B------:R-:W-:Y:S01]  /*1c40*/  ISETP.GT.U32.AND P2, PT, R3, R28, PT ;  /* 0x0000001c0300720c */ /* 0x000fe20003f44070 */
[----:B------:R-:W-:Y:S01]  /*1c50*/  @!P4 IMAD.MOV R27, RZ, RZ, -R27 ;  /* 0x000000ffff1bc224 */ /* 0x000fe200078e0a1b */
[----:B------:R-:W-:Y:S01]  /*1c60*/  ISETP.GE.AND P5, PT, R35, RZ, PT ;  /* 0x000000ff2300720c */ /* 0x000fe20003fa6270 */
[----:B------:R-:W-:Y:S01]  /*1c70*/  IMAD.HI.U32 R31, R8, R34, RZ ;  /* 0x00000022081f7227 */ /* 0x000fe200078e00ff */
[----:B------:R-:W-:-:S02]  /*1c80*/  IABS R35, R38 ;  /* 0x0000002600237213 */ /* 0x000fc40000000000 */
[----:B------:R-:W-:Y:S01]  /*1c90*/  ISETP.GT.U32.AND P4, PT, R3, R30, PT ;  /* 0x0000001e0300720c */ /* 0x000fe20003f84070 */
[----:B------:R-:W-:Y:S02]  /*1ca0*/  IMAD.MOV R31, RZ, RZ, -R31 ;  /* 0x000000ffff1f7224 */ /* 0x000fe400078e0a1f */
[--C-:B------:R-:W-:Y:S02]  /*1cb0*/  @!P0 IMAD.IADD R29, R29, 0x1, -R3.reuse ;  /* 0x000000011d1d8824 */ /* 0x100fe400078e0a03 */
[C---:B------:R-:W-:Y:S02]  /*1cc0*/  IMAD R31, R3.reuse, R31, R34 ;  /* 0x0000001f031f7224 */ /* 0x040fe400078e0222 */
[----:B------:R-:W-:Y:S01]  /*1cd0*/  @!P2 IMAD.IADD R28, R28, 0x1, -R3 ;  /* 0x000000011c1ca824 */ /* 0x000fe200078e0a03 */
[----:B------:R-:W-:Y:S01]  /*1ce0*/  ISETP.GT.U32.AND P0, PT, R3, R29, PT ;  /* 0x0000001d0300720c */ /* 0x000fe20003f04070 */
[----:B------:R-:W-:Y:S01]  /*1cf0*/  IMAD.HI.U32 R33, R8, R35, RZ ;  /* 0x0000002308217227 */ /* 0x000fe200078e00ff */
[----:B------:R-:W-:-:S02]  /*1d00*/  ISETP.GE.AND P2, PT, R32, RZ, PT ;  /* 0x000000ff2000720c */ /* 0x000fc40003f46270 */
[----:B------:R-:W-:Y:S01]  /*1d10*/  IABS R32, R32 ;  /* 0x0000002000207213 */ /* 0x000fe20000000000 */
[----:B------:R-:W-:Y:S01]  /*1d20*/  @!P6 IMAD.MOV R28, RZ, RZ, -R28 ;  /* 0x000000ffff1ce224 */ /* 0x000fe200078e0a1c */
[C---:B------:R-:W-:Y:S01]  /*1d30*/  ISETP.GT.U32.AND P6, PT, R3.reuse, R31, PT ;  /* 0x0000001f0300720c */ /* 0x040fe20003fc4070 */
[----:B------:R-:W-:Y:S02]  /*1d40*/  IMAD.MOV R36, RZ, RZ, -R33 ;  /* 0x000000ffff247224 */ /* 0x000fe400078e0a21 */
[----:B------:R-:W-:Y:S02]  /*1d50*/  IMAD.MOV.U32 R34, RZ, RZ, R32 ;  /* 0x000000ffff227224 */ /* 0x000fe400078e0020 */
[----:B------:R-:W-:Y:S02]  /*1d60*/  IMAD R33, R3, R36, R35 ;  /* 0x0000002403217224 */ /* 0x000fe400078e0223 */
[----:B------:R-:W-:Y:S01]  /*1d70*/  @!P0 IMAD.IADD R29, R29, 0x1, -R3 ;  /* 0x000000011d1d8824 */ /* 0x000fe200078e0a03 */
[----:B------:R-:W-:Y:S01]  /*1d80*/  ISETP.GE.AND P0, PT, R38, RZ, PT ;  /* 0x000000ff2600720c */ /* 0x000fe20003f06270 */
[----:B------:R-:W-:Y:S01]  /*1d90*/  IMAD.HI.U32 R32, R8, R34, RZ ;  /* 0x0000002208207227 */ /* 0x000fe200078e00ff */
[----:B------:R-:W-:-:S03]  /*1da0*/  IABS R38, R40 ;  /* 0x0000002800267213 */ /* 0x000fc60000000000 */
[--C-:B------:R-:W-:Y:S01]  /*1db0*/  @!P6 IMAD.IADD R31, R31, 0x1, -R3.reuse ;  /* 0x000000011f1fe824 */ /* 0x100fe200078e0a03 */
[----:B------:R-:W-:Y:S01]  /*1dc0*/  MOV R36, R38 ;  /* 0x0000002600247202 */ /* 0x000fe20000000f00 */
[----:B------:R-:W-:Y:S02]  /*1dd0*/  @!P4 IMAD.IADD R30, R30, 0x1, -R3 ;  /* 0x000000011e1ec824 */ /* 0x000fe400078e0a03 */
[----:B------:R-:W-:Y:S01]  /*1de0*/  @!P1 IMAD.MOV R29, RZ, RZ, -R29 ;  /* 0x000000ffff1d9224 */ /* 0x000fe200078e0a1d */
[C---:B------:R-:W-:Y:S01]  /*1df0*/  ISETP.GT.U32.AND P6, PT, R3.reuse, R31, PT ;  /* 0x0000001f0300720c */ /* 0x040fe20003fc4070 */
[----:B------:R-:W-:Y:S01]  /*1e00*/  IMAD.MOV R32, RZ, RZ, -R32 ;  /* 0x000000ffff207224 */ /* 0x000fe200078e0a20 */
[C---:B------:R-:W-:Y:S01]  /*1e10*/  ISETP.GT.U32.AND P1, PT, R3.reuse, R33, PT ;  /* 0x000000210300720c */ /* 0x040fe20003f24070 */
[----:B------:R-:W-:Y:S01]  /*1e20*/  IMAD.HI.U32 R35, R8, R36, RZ ;  /* 0x0000002408237227 */ /* 0x000fe200078e00ff */
[----:B------:R-:W-:-:S03]  /*1e30*/  ISETP.GT.U32.AND P4, PT, R3, R30, PT ;  /* 0x0000001e0300720c */ /* 0x000fc60003f84070 */
[----:B------:R-:W-:Y:S02]  /*1e40*/  IMAD R32, R3, R32, R34 ;  /* 0x0000002003207224 */ /* 0x000fe400078e0222 */
[----:B------:R-:W-:-:S04]  /*1e50*/  IMAD.HI.U32 R34, R8, R37, RZ ;  /* 0x0000002508227227 */ /* 0x000fc800078e00ff */
[----:B------:R-:W-:Y:S02]  /*1e60*/  IMAD.MOV R35, RZ, RZ, -R35 ;  /* 0x000000ffff237224 */ /* 0x000fe400078e0a23 */
[----:B------:R-:W-:Y:S02]  /*1e70*/  IMAD.MOV R34, RZ, RZ, -R34 ;  /* 0x000000ffff227224 */ /* 0x000fe400078e0a22 */
[----:B------:R-:W-:Y:S02]  /*1e80*/  IMAD R35, R3, R35, R36 ;  /* 0x0000002303237224 */ /* 0x000fe400078e0224 */
[----:B------:R-:W-:Y:S02]  /*1e90*/  @!P6 IMAD.IADD R31, R31, 0x1, -R3 ;  /* 0x000000011f1fe824 */ /* 0x000fe400078e0a03 */
[----:B------:R-:W-:Y:S01]  /*1ea0*/  IMAD R34, R3, R34, R37 ;  /* 0x0000002203227224 */ /* 0x000fe200078e0225 */
[----:B------:R-:W-:Y:S01]  /*1eb0*/  IABS R37, R42 ;  /* 0x0000002a00257213 */ /* 0x000fe20000000000 */
[----:B------:R-:W-:-:S02]  /*1ec0*/  @!P1 IMAD.IADD R33, R33, 0x1, -R3 ;  /* 0x0000000121219824 */ /* 0x000fc400078e0a03 */
[----:B------:R-:W-:Y:S01]  /*1ed0*/  @!P5 IMAD.MOV R31, RZ, RZ, -R31 ;  /* 0x000000ffff1fd224 */ /* 0x000fe200078e0a1f */
[C---:B------:R-:W-:Y:S01]  /*1ee0*/  ISETP.GT.U32.AND P5, PT, R3.reuse, R35, PT ;  /* 0x000000230300720c */ /* 0x040fe20003fa4070 */
[----:B------:R-:W-:Y:S01]  /*1ef0*/  @!P4 IMAD.IADD R30, R30, 0x1, -R3 ;  /* 0x000000011e1ec824 */ /* 0x000fe200078e0a03 */
[C---:B------:R-:W-:Y:S01]  /*1f00*/  ISETP.GT.U32.AND P4, PT, R3.reuse, R32, PT ;  /* 0x000000200300720c */ /* 0x040fe20003f84070 */
[C---:B------:R-:W-:Y:S01]  /*1f10*/  IMAD.HI.U32 R36, R8.reuse, R37, RZ ;  /* 0x0000002508247227 */ /* 0x040fe200078e00ff */
[C---:B------:R-:W-:Y:S02]  /*1f20*/  ISETP.GT.U32.AND P1, PT, R3.reuse, R33, PT ;  /* 0x000000210300720c */ /* 0x040fe40003f24070 */
[----:B------:R-:W-:Y:S01]  /*1f30*/  ISETP.GT.U32.AND P6, PT, R3, R34, PT ;  /* 0x000000220300720c */ /* 0x000fe20003fc4070 */
[----:B------:R-:W-:Y:S02]  /*1f40*/  IMAD.MOV R36, RZ, RZ, -R36 ;  /* 0x000000ffff247224 */ /* 0x000fe400078e0a24 */
[----:B------:R-:W-:-:S04]  /*1f50*/  IMAD.HI.U32 R38, R8, R41, RZ ;  /* 0x0000002908267227 */ /* 0x000fc800078e00ff */
[----:B------:R-:W-:Y:S02]  /*1f60*/  IMAD R36, R3, R36, R37 ;  /* 0x0000002403247224 */ /* 0x000fe400078e0225 */
[--C-:B------:R-:W-:Y:S02]  /*1f70*/  @!P5 IMAD.IADD R35, R35, 0x1, -R3.reuse ;  /* 0x000000012323d824 */ /* 0x100fe400078e0a03 */
[--C-:B------:R-:W-:Y:S02]  /*1f80*/  @!P4 IMAD.IADD R32, R32, 0x1, -R3.reuse ;  /* 0x000000012020c824 */ /* 0x100fe400078e0a03 */
[----:B------:R-:W-:Y:S01]  /*1f90*/  @!P1 IMAD.IADD R33, R33, 0x1, -R3 ;  /* 0x0000000121219824 */ /* 0x000fe200078e0a03 */
[C---:B------:R-:W-:Y:S01]  /*1fa0*/  ISETP.GT.U32.AND P1, PT, R3.reuse, R36, PT ;  /* 0x000000240300720c */ /* 0x040fe20003f24070 */
[----:B------:R-:W-:Y:S01]  /*1fb0*/  IMAD.MOV R38, RZ, RZ, -R38 ;  /* 0x000000ffff267224 */ /* 0x000fe200078e0a26 */
[C---:B------:R-:W-:Y:S01]  /*1fc0*/  ISETP.GT.U32.AND P5, PT, R3.reuse, R35, PT ;  /* 0x000000230300720c */ /* 0x040fe20003fa4070 */
[----:B------:R-:W-:Y:S01]  /*1fd0*/  @!P3 IMAD.MOV R30, RZ, RZ, -R30 ;  /* 0x000000ffff1eb224 */ /* 0x000fe200078e0a1e */
[C---:B------:R-:W-:Y:S01]  /*1fe0*/  ISETP.GT.U32.AND P4, PT, R3.reuse, R32, PT ;  /* 0x000000200300720c */ /* 0x040fe20003f84070 */
[----:B------:R-:W-:Y:S01]  /*1ff0*/  IMAD R38, R3, R38, R41 ;  /* 0x0000002603267224 */ /* 0x000fe200078e0229 */
[----:B------:R-:W-:Y:S01]  /*2000*/  ISETP.GE.AND P3, PT, R39, RZ, PT ;  /* 0x000000ff2700720c */ /* 0x000fe20003f66270 */
[----:B------:R-:W-:Y:S01]  /*2010*/  @!P0 IMAD.MOV R33, RZ, RZ, -R33 ;  /* 0x000000ffff218224 */ /* 0x000fe200078e0a21 */
[----:B------:R-:W-:-:S02]  /*2020*/  IABS R39, R43 ;  /* 0x0000002b00277213 */ /* 0x000fc40000000000 */
[----:B------:R-:W-:Y:S02]  /*2030*/  @!P6 IADD3 R34, R34, -R3, RZ ;  /* 0x800000032222e210 */ /* 0x000fe40007ffe0ff */
[----:B------:R-:W-:Y:S01]  /*2040*/  ISETP.GE.AND P0, PT, R43, RZ, PT ;  /* 0x000000ff2b00720c */ /* 0x000fe20003f06270 */
[--C-:B------:R-:W-:Y:S01]  /*2050*/  @!P1 IMAD.IADD R36, R36, 0x1, -R3.reuse ;  /* 0x0000000124249824 */ /* 0x100fe200078e0a03 */
[----:B------:R-:W-:Y:S01]  /*2060*/  ISETP.GT.U32.AND P6, PT, R3, R34, PT ;  /* 0x000000220300720c */ /* 0x000fe20003fc4070 */
[--C-:B------:R-:W-:Y:S01]  /*2070*/  @!P5 IMAD.IADD R35, R35, 0x1, -R3.reuse ;  /* 0x000000012323d824 */ /* 0x100fe200078e0a03 */
[C---:B------:R-:W-:Y:S01]  /*2080*/  ISETP.GT.U32.AND P5, PT, R3.reuse, R38, PT ;  /* 0x000000260300720c */ /* 0x040fe20003fa4070 */
[----:B------:R-:W-:Y:S01]  /*2090*/  IMAD.HI.U32 R37, R8, R39, RZ ;  /* 0x0000002708257227 */ /* 0x000fe200078e00ff */
[----:B------:R-:W-:Y:S02]  /*20a0*/  ISETP.GT.U32.AND P1, PT, R3, R36, PT ;  /* 0x000000240300720c */ /* 0x000fe40003f24070 */
[----:B------:R-:W-:Y:S01]  /*20b0*/  IABS R43, R47 ;  /* 0x0000002f002b7213 */ /* 0x000fe20000000000 */
[----:B------:R-:W-:Y:S01]  /*20c0*/  @!P4 IMAD.IADD R32, R32, 0x1, -R3 ;  /* 0x000000012020c824 */ /* 0x000fe200078e0a03 */
[----:B------:R-:W-:Y:S01]  /*20d0*/  ISETP.GE.AND P4, PT, R40, RZ, PT ;  /* 0x000000ff2800720c */ /* 0x000fe20003f86270 */
[----:B------:R-:W-:-:S02]  /*20e0*/  IMAD.MOV R40, RZ, RZ, -R37 ;  /* 0x000000ffff287224 */ /* 0x000fc400078e0a25 */
[----:B------:R-:W-:Y:S01]  /*20f0*/  @!P2 IMAD.MOV R32, RZ, RZ, -R32 ;  /* 0x000000ffff20a224 */ /* 0x000fe200078e0a20 */
[----:B------:R-:W-:Y:S01]  /*2100*/  ISETP.GE.AND P2, PT, R42, RZ, PT ;  /* 0x000000ff2a00720c */ /* 0x000fe20003f46270 */
[----:B------:R-:W-:Y:S01]  /*2110*/  IMAD R37, R3, R40, R39 ;  /* 0x0000002803257224 */ /* 0x000fe200078e0227 */
[----:B------:R-:W-:Y:S01]  /*2120*/  LOP3.LUT R40, R9, 0x3e, RZ, 0xfc, !PT ;  /* 0x0000003e09287812 */ /* 0x000fe200078efcff */
[--C-:B------:R-:W-:Y:S02]  /*2130*/  @!P6 IMAD.IADD R34, R34, 0x1, -R3.reuse ;  /* 0x000000012222e824 */ /* 0x100fe400078e0a03 */
[--C-:B------:R-:W-:Y:S01]  /*2140*/  @!P5 IMAD.IADD R38, R38, 0x1, -R3.reuse ;  /* 0x000000012626d824 */ /* 0x100fe200078e0a03 */
[C---:B------:R-:W-:Y:S01]  /*2150*/  ISETP.GT.U32.AND P6, PT, R3.reuse, R37, PT ;  /* 0x000000250300720c */ /* 0x040fe20003fc4070 */
[----:B------:R-:W-:Y:S01]  /*2160*/  @!P1 IMAD.IADD R36, R36, 0x1, -R3 ;  /* 0x0000000124249824 */ /* 0x000fe200078e0a03 */
[----:B------:R-:W-:Y:S01]  /*2170*/  IABS R41, R40 ;  /* 0x0000002800297213 */ /* 0x000fe20000000000 */
[----:B------:R-:W-:Y:S01]  /*2180*/  @!P3 IMAD.MOV R34, RZ, RZ, -R34 ;  /* 0x000000ffff22b224 */ /* 0x000fe200078e0a22 */
[----:B------:R-:W-:Y:S01]  /*2190*/  ISETP.GE.AND P1, PT, R40, RZ, PT ;  /* 0x000000ff2800720c */ /* 0x000fe20003f26270 */
[----:B------:R-:W-:Y:S01]  /*21a0*/  IMAD.HI.U32 R40, R8, R43, RZ ;  /* 0x0000002b08287227 */ /* 0x000fe200078e00ff */
[----:B------:R-:W-:-:S02]  /*21b0*/  ISETP.GT.U32.AND P5, PT, R3, R38, PT ;  /* 0x000000260300720c */ /* 0x000fc40003fa4070 */
[----:B------:R-:W-:Y:S01]  /*21c0*/  ISETP.GE.AND P3, PT, R44, RZ, PT ;  /* 0x000000ff2c00720c */ /* 0x000fe20003f66270 */
[----:B------:R-:W-:Y:S01]  /*21d0*/  IMAD.MOV R40, RZ, RZ, -R40 ;  /* 0x000000ffff287224 */ /* 0x000fe200078e0a28 */
[----:B------:R-:W-:Y:S01]  /*21e0*/  IABS R44, R48 ;  /* 0x00000030002c7213 */ /* 0x000fe20000000000 */
[----:B------:R-:W-:-:S04]  /*21f0*/  IMAD.HI.U32 R39, R8, R41, RZ ;  /* 0x0000002908277227 */ /* 0x000fc800078e00ff */
[----:B------:R-:W-:Y:S01]  /*2200*/  @!P6 IMAD.IADD R37, R37, 0x1, -R3 ;  /* 0x000000012525e824 */ /* 0x000fe200078e0a03 */
[----:B------:R-:W-:Y:S01]  /*2210*/  IADD3 R42, -R39, RZ, RZ ;  /* 0x000000ff272a7210 */ /* 0x000fe20007ffe1ff */
[C---:B------:R-:W-:Y:S02]  /*2220*/  IMAD R40, R3.reuse, R40, R43 ;  /* 0x0000002803287224 */ /* 0x040fe400078e022b */
[----:B------:R-:W-:Y:S01]  /*2230*/  @!P5 IMAD.IADD R38, R38, 0x1, -R3 ;  /* 0x000000012626d824 */ /* 0x000fe200078e0a03 */
[C---:B------:R-:W-:Y:S01]  /*2240*/  ISETP.GT.U32.AND P6, PT, R3.reuse, R37, PT ;  /* 0x000000250300720c */ /* 0x040fe20003fc4070 */
[C---:B------:R-:W-:Y:S01]  /*2250*/  IMAD R39, R3.reuse, R42, R41 ;  /* 0x0000002a03277224 */ /* 0x040fe200078e0229 */
[----:B------:R-:W-:Y:S01]  /*2260*/  ISETP.GT.U32.AND P5, PT, R3, R40, PT ;  /* 0x000000280300720c */ /* 0x000fe20003fa4070 */
[----:B------:R-:W-:-:S04]  /*2270*/  IMAD.HI.U32 R41, R8, R44, RZ ;  /* 0x0000002c08297227 */ /* 0x000fc800078e00ff */
[----:B------:R-:W-:Y:S02]  /*2280*/  IMAD.MOV R41, RZ, RZ, -R41 ;  /* 0x000000ffff297224 */ /* 0x000fe400078e0a29 */
[----:B------:R-:W-:-:S04]  /*2290*/  IMAD.HI.U32 R42, R8, R45, RZ ;  /* 0x0000002d082a7227 */ /* 0x000fc800078e00ff */
[--C-:B------:R-:W-:Y:S01]  /*22a0*/  @!P6 IMAD.IADD R37, R37, 0x1, -R3.reuse ;  /* 0x000000012525e824 */ /* 0x100fe200078e0a03 */
[C---:B------:R-:W-:Y:S01]  /*22b0*/  ISETP.GT.U32.AND P6, PT, R3.reuse, R39, PT ;  /* 0x000000270300720c */ /* 0x040fe20003fc4070 */
[----:B------:R-:W-:Y:S02]  /*22c0*/  @!P5 IMAD.IADD R40, R40, 0x1, -R3 ;  /* 0x000000012828d824 */ /* 0x000fe400078e0a03 */
[----:B------:R-:W-:Y:S01]  /*22d0*/  IMAD R43, R3, R41, R44 ;  /* 0x00000029032b7224 */ /* 0x000fe200078e022c */
[----:B------:R-:W-:Y:S01]  /*22e0*/  @!P0 IADD3 R37, -R37, RZ, RZ ;  /* 0x000000ff25258210 */ /* 0x000fe20007ffe1ff */
[----:B------:R-:W-:Y:S01]  /*22f0*/  IMAD.MOV R42, RZ, RZ, -R42 ;  /* 0x000000ffff2a7224 */ /* 0x000fe200078e0a2a */
[----:B------:R-:W-:Y:S01]  /*2300*/  ISETP.GT.U32.AND P5, PT, R3, R40, PT ;  /* 0x000000280300720c */ /* 0x000fe20003fa4070 */
[----:B------:R-:W-:Y:S01]  /*2310*/  IMAD.HI.U32 R41, R8, R46, RZ ;  /* 0x0000002e08297227 */ /* 0x000fe200078e00ff */
[----:B------:R-:W-:-:S03]  /*2320*/  ISETP.GE.AND P0, PT, R48, RZ, PT ;  /* 0x000000ff3000720c */ /* 0x000fc60003f06270 */
[C---:B------:R-:W-:Y:S02]  /*2330*/  IMAD R42, R3.reuse, R42, R45 ;  /* 0x0000002a032a7224 */ /* 0x040fe400078e022d */
[----:B------:R-:W-:Y:S02]  /*2340*/  IMAD.MOV R41, RZ, RZ, -R41 ;  /* 0x000000ffff297224 */ /* 0x000fe400078e0a29 */
[----:B------:R-:W-:Y:S01]  /*2350*/  @!P2 IMAD.MOV R36, RZ, RZ, -R36 ;  /* 0x000000ffff24a224 */ /* 0x000fe200078e0a24 */
[----:B------:R-:W-:Y:S01]  /*2360*/  ISETP.GT.U32.AND P2, PT, R3, R43, PT ;  /* 0x0000002b0300720c */ /* 0x000fe20003f44070 */
[--C-:B------:R-:W-:Y:S01]  /*2370*/  @!P6 IMAD.IADD R39, R39, 0x1, -R3.reuse ;  /* 0x000000012727e824 */ /* 0x100fe200078e0a03 */
[----:B------:R-:W-:Y:S01]  /*2380*/  ISETP.GE.AND P6, PT, R47, RZ, PT ;  /* 0x000000ff2f00720c */ /* 0x000fe20003fc6270 */
[C---:B------:R-:W-:Y:S01]  /*2390*/  IMAD R41, R3.reuse, R41, R46 ;  /* 0x0000002903297224 */ /* 0x040fe200078e022e */
[----:B------:R-:W-:Y:S01]  /*23a0*/  IABS R47, R52 ;  /* 0x00000034002f7213 */ /* 0x000fe20000000000 */
[----:B------:R-:W-:Y:S01]  /*23b0*/  @!P3 IMAD.MOV R38, RZ, RZ, -R38 ;  /* 0x000000ffff26b224 */ /* 0x000fe200078e0a26 */
[C---:B------:R-:W-:Y:S01]  /*23c0*/  ISETP.GT.U32.AND P3, PT, R3.reuse, R42, PT ;  /* 0x0000002a0300720c */ /* 0x040fe20003f64070 */
[----:B------:R-:W-:Y:S01]  /*23d0*/  @!P5 IMAD.IADD R40, R40, 0x1, -R3 ;  /* 0x000000012828d824 */ /* 0x000fe200078e0a03 */
[C---:B------:R-:W-:Y:S01]  /*23e0*/  ISETP.GT.U32.AND P5, PT, R3.reuse, R41, PT ;  /* 0x000000290300720c */ /* 0x040fe20003fa4070 */
[----:B------:R-:W-:Y:S01]  /*23f0*/  IMAD.MOV.U32 R45, RZ, RZ, R47 ;  /* 0x000000ffff2d7224 */ /* 0x000fe200078e002f */
[----:B------:R-:W-:Y:S01]  /*2400*/  IABS R46, R53 ;  /* 0x00000035002e7213 */ /* 0x000fe20000000000 */
[----:B------:R-:W-:Y:S01]  /*2410*/  @!P4 IMAD.MOV R35, RZ, RZ, -R35 ;  /* 0x000000ffff23c224 */ /* 0x000fe200078e0a23 */
[----:B------:R-:W-:Y:S01]  /*2420*/  ISETP.GT.U32.AND P4, PT, R3, R39, PT ;  /* 0x000000270300720c */ /* 0x000fe20003f84070 */
[----:B------:R-:W-:-:S04]  /*2430*/  IMAD.HI.U32 R44, R8, R45, RZ ;  /* 0x0000002d082c7227 */ /* 0x000fc800078e00ff */
[--C-:B------:R-:W-:Y:S01]  /*2440*/  @!P2 IMAD.IADD R43, R43, 0x1, -R3.reuse ;  /* 0x000000012b2ba824 */ /* 0x100fe200078e0a03 */
[----:B------:R-:W-:Y:S01]  /*2450*/  ISETP.GE.AND P2, PT, R50, RZ, PT ;  /* 0x000000ff3200720c */ /* 0x000fe20003f46270 */
[--C-:B------:R-:W-:Y:S01]  /*2460*/  @!P3 IMAD.IADD R42, R42, 0x1, -R3.reuse ;  /* 0x000000012a2ab824 */ /* 0x100fe200078e0a03 */
[----:B------:R-:W-:Y:S01]  /*2470*/  IABS R50, R55 ;  /* 0x0000003700327213 */ /* 0x000fe20000000000 */
[----:B------:R-:W-:Y:S01]  /*2480*/  IMAD.MOV R44, RZ, RZ, -R44 ;  /* 0x000000ffff2c7224 */ /* 0x000fe200078e0a2c */
[----:B------:R-:W-:Y:S01]  /*2490*/  ISETP.GT.U32.AND P3, PT, R3, R43, PT ;  /* 0x0000002b0300720c */ /* 0x000fe20003f64070 */
[----:B------:R-:W-:Y:S01]  /*24a0*/  @!P5 IMAD.IADD R41, R41, 0x1, -R3 ;  /* 0x000000012929d824 */ /* 0x000fe200078e0a03 */
[C---:B------:R-:W-:Y:S01]  /*24b0*/  ISETP.GT.U32.AND P5, PT, R3.reuse, R42, PT ;  /* 0x0000002a0300720c */ /* 0x040fe20003fa4070 */
[----:B------:R-:W-:Y:S02]  /*24c0*/  IMAD R44, R3, R44, R45 ;  /* 0x0000002c032c7224 */ /* 0x000fe400078e022d */
[----:B------:R-:W-:-:S04]  /*24d0*/  IMAD.HI.U32 R45, R8, R46, RZ ;  /* 0x0000002e082d7227 */ /* 0x000fc800078e00ff */
[----:B------:R-:W-:Y:S02]  /*24e0*/  IMAD.MOV R45, RZ, RZ, -R45 ;  /* 0x000000ffff2d7224 */ /* 0x000fe400078e0a2d */
[--C-:B------:R-:W-:Y:S01]  /*24f0*/  @!P4 IMAD.IADD R39, R39, 0x1, -R3.reuse ;  /* 0x000000012727c824 */ /* 0x100fe200078e0a03 */
[----:B------:R-:W-:Y:S01]  /*2500*/  ISETP.GE.AND P4, PT, R49, RZ, PT ;  /* 0x000000ff3100720c */ /* 0x000fe20003f86270 */
[----:B------:R-:W-:Y:S01]  /*2510*/  IMAD R45, R3, R45, R46 ;  /* 0x0000002d032d7224 */ /* 0x000fe200078e022e */
[----:B------:R-:W-:Y:S01]  /*2520*/  IABS R49, R54 ;  /* 0x0000003600317213 */ /* 0x000fe20000000000 */
[----:B------:R-:W-:Y:S01]  /*2530*/  @!P3 IMAD.IADD R43, R43, 0x1, -R3 ;  /* 0x000000012b2bb824 */ /* 0x000fe200078e0a03 */
[C---:B------:R-:W-:Y:S01]  /*2540*/  ISETP.GT.U32.AND P3, PT, R3.reuse, R44, PT ;  /* 0x0000002c0300720c */ /* 0x040fe20003f64070 */
[----:B------:R-:W-:Y:S01]  /*2550*/  @!P1 IMAD.MOV R39, RZ, RZ, -R39 ;  /* 0x000000ffff279224 */ /* 0x000fe200078e0a27 */
[C---:B------:R-:W-:Y:S01]  /*2560*/  ISETP.GT.U32.AND P1, PT, R3.reuse, R41, PT ;  /* 0x000000290300720c */ /* 0x040fe20003f24070 */
[----:B------:R-:W-:Y:S01]  /*2570*/  @!P5 IMAD.IADD R42, R42, 0x1, -R3 ;  /* 0x000000012a2ad824 */ /* 0x000fe200078e0a03 */
[----:B------:R-:W-:Y:S01]  /*2580*/  ISETP.GT.U32.AND P5, PT, R3, R45, PT ;  /* 0x0000002d0300720c */ /* 0x000fe20003fa4070 */
[----:B------:R-:W-:-:S04]  /*2590*/  IMAD.HI.U32 R47, R8, R50, RZ ;  /* 0x00000032082f7227 */ /* 0x000fc800078e00ff */
[----:B------:R-:W-:Y:S02]  /*25a0*/  IMAD.MOV R47, RZ, RZ, -R47 ;  /* 0x000000ffff2f7224 */ /* 0x000fe400078e0a2f */
[----:B------:R-:W-:-:S04]  /*25b0*/  IMAD.HI.U32 R46, R8, R49, RZ ;  /* 0x00000031082e7227 */ /* 0x000fc800078e00ff */
[--C-:B------:R-:W-:Y:S01]  /*25c0*/  @!P3 IMAD.IADD R44, R44, 0x1, -R3.reuse ;  /* 0x000000012c2cb824 */ /* 0x100fe200078e0a03 */
[----:B------:R-:W-:Y:S01]  /*25d0*/  IADD3 R46, -R46, RZ, RZ ;  /* 0x000000ff2e2e7210 */ /* 0x000fe20007ffe1ff */
[--C-:B------:R-:W-:Y:S01]  /*25e0*/  @!P1 IMAD.IADD R41, R41, 0x1, -R3.reuse ;  /* 0x0000000129299824 */ /* 0x100fe200078e0a03 */
[----:B------:R-:W-:Y:S01]  /*25f0*/  ISETP.GE.AND P1, PT, R52, RZ, PT ;  /* 0x000000ff3400720c */ /* 0x000fe20003f26270 */
[----:B------:R-:W-:Y:S01]  /*2600*/  IMAD R47, R3, R47, R50 ;  /* 0x0000002f032f7224 */ /* 0x000fe200078e0232 */
[----:B------:R-:W-:Y:S01]  /*2610*/  ISETP.GE.AND P3, PT, R53, RZ, PT ;  /* 0x000000ff3500720c */ /* 0x000fe20003f66270 */
[----:B------:R-:W-:Y:S01]  /*2620*/  @!P5 IMAD.IADD R45, R45, 0x1, -R3 ;  /* 0x000000012d2dd824 */ /* 0x000fe200078e0a03 */
[C---:B------:R-:W-:Y:S01]  /*2630*/  ISETP.GT.U32.AND P5, PT, R3.reuse, R44, PT ;  /* 0x0000002c0300720c */ /* 0x040fe20003fa4070 */
[----:B------:R-:W-:Y:S01]  /*2640*/  @!P0 IMAD.MOV R43, RZ, RZ, -R43 ;  /* 0x000000ffff2b8224 */ /* 0x000fe200078e0a2b */
[----:B------:R-:W-:Y:S01]  /*2650*/  IABS R53, R57 ;  /* 0x0000003900357213 */ /* 0x000fe20000000000 */
[----:B------:R-:W-:Y:S01]  /*2660*/  @!P2 IMAD.MOV R41, RZ, RZ, -R41 ;  /* 0x000000ffff29a224 */ /* 0x000fe200078e0a29 */
[C---:B------:R-:W-:Y:S01]  /*2670*/  ISETP.GT.U32.AND P0, PT, R3.reuse, R45, PT ;  /* 0x0000002d0300720c */ /* 0x040fe20003f04070 */
[----:B------:R-:W-:Y:S01]  /*2680*/  IMAD.HI.U32 R48, R8, R51, RZ ;  /* 0x0000003308307227 */ /* 0x000fe200078e00ff */
[----:B------:R-:W-:-:S03]  /*2690*/  ISETP.GT.U32.AND P2, PT, R3, R47, PT ;  /* 0x0000002f0300720c */ /* 0x000fc60003f44070 */
[----:B------:R-:W-:Y:S01]  /*26a0*/  IMAD R46, R3, R46, R49 ;  /* 0x0000002e032e7224 */ /* 0x000fe200078e0231 */
[----:B------:R-:W-:Y:S01]  /*26b0*/  LOP3.LUT R49, R9, 0x2a, RZ, 0xfc, !PT ;  /* 0x0000002a09317812 */ /* 0x000fe200078efcff */
[----:B------:R-:W-:Y:S02]  /*26c0*/  IMAD.MOV R48, RZ, RZ, -R48 ;  /* 0x000000ffff307224 */ /* 0x000fe400078e0a30 */
[----:B------:R-:W-:Y:S01]  /*26d0*/  @!P5 IMAD.IADD R44, R44, 0x1, -R3 ;  /* 0x000000012c2cd824 */ /* 0x000fe200078e0a03 */
[----:B------:R-:W-:Y:S01]  /*26e0*/  ISETP.GE.AND P5, PT, R55, RZ, PT ;  /* 0x000000ff3700720c */ /* 0x000fe20003fa6270 */
[----:B------:R-:W-:Y:S01]  /*26f0*/  IMAD R48, R3, R48, R51 ;  /* 0x0000003003307224 */ /* 0x000fe200078e0233 */
[----:B------:R-:W-:Y:S01]  /*2700*/  IABS R51, R49 ;  /* 0x0000003100337213 */ /* 0x000fe20000000000 */
[--C-:B------:R-:W-:Y:S01]  /*2710*/  @!P0 IMAD.IADD R45, R45, 0x1, -R3.reuse ;  /* 0x000000012d2d8824 */ /* 0x100fe200078e0a03 */
[----:B------:R-:W-:Y:S01]  /*2720*/  @!P1 IADD3 R44, -R44, RZ, RZ ;  /* 0x000000ff2c2c9210 */ /* 0x000fe20007ffe1ff */
[----:B------:R-:W-:Y:S01]  /*2730*/  @!P2 IMAD.IADD R47, R47, 0x1, -R3 ;  /* 0x000000012f2fa824 */ /* 0x000fe200078e0a03 */
[----:B------:R-:W-:Y:S01]  /*2740*/  ISETP.GE.AND P1, PT, R49, RZ, PT ;  /* 0x000000ff3100720c */ /* 0x000fe20003f26270 */
[----:B------:R-:W-:Y:S01]  /*2750*/  @!P3 IMAD.MOV R45, RZ, RZ, -R45 ;  /* 0x000000ffff2db224 */ /* 0x000fe200078e0a2d */
[----:B------:R-:W-:Y:S01]  /*2760*/  LOP3.LUT R55, R9, 0x26, RZ, 0xfc, !PT ;  /* 0x0000002609377812 */ /* 0x000fe200078efcff */
[----:B------:R-:W-:Y:S01]  /*2770*/  IMAD.HI.U32 R49, R8, R51, RZ ;  /* 0x0000003308317227 */ /* 0x000fe200078e00ff */
[----:B------:R-:W-:-:S02]  /*2780*/  ISETP.GT.U32.AND P3, PT, R3, R47, PT ;  /* 0x0000002f0300720c */ /* 0x000fc40003f64070 */
[C---:B------:R-:W-:Y:S01]  /*2790*/  ISETP.GT.U32.AND P0, PT, R3.reuse, R48, PT ;  /* 0x000000300300720c */ /* 0x040fe20003f04070 */
[----:B------:R-:W-:Y:S02]  /*27a0*/  IMAD.MOV R52, RZ, RZ, -R49 ;  /* 0x000000ffff347224 */ /* 0x000fe400078e0a31 */
[----:B------:R-:W-:Y:S01]  /*27b0*/  @!P4 IMAD.MOV R42, RZ, RZ, -R42 ;  /* 0x000000ffff2ac224 */ /* 0x000fe200078e0a2a */
[----:B------:R-:W-:Y:S01]  /*27c0*/  ISETP.GE.AND P4, PT, R54, RZ, PT ;  /* 0x000000ff3600720c */ /* 0x000fe20003f86270 */
[C---:B------:R-:W-:Y:S01]  /*27d0*/  IMAD R49, R3.reuse, R52, R51 ;  /* 0x0000003403317224 */ /* 0x040fe200078e0233 */
[----:B------:R-:W-:Y:S01]  /*27e0*/  IABS R54, R55 ;  /* 0x0000003700367213 */ /* 0x000fe20000000000 */
[----:B------:R-:W-:Y:S01]  /*27f0*/  @!P6 IMAD.MOV R40, RZ, RZ, -R40 ;  /* 0x000000ffff28e224 */ /* 0x000fe200078e0a28 */
[----:B------:R-:W-:Y:S01]  /*2800*/  ISETP.GT.U32.AND P6, PT, R3, R46, PT ;  /* 0x0000002e0300720c */ /* 0x000fe20003fc4070 */
[----:B------:R-:W-:-:S04]  /*2810*/  IMAD.HI.U32 R50, R8, R53, RZ ;  /* 0x0000003508327227 */ /* 0x000fc800078e00ff */
[----:B------:R-:W-:Y:S01]  /*2820*/  @!P3 IMAD.IADD R47, R47, 0x1, -R3 ;  /* 0x000000012f2fb824 */ /* 0x000fe200078e0a03 */
[----:B------:R-:W-:Y:S01]  /*2830*/  ISETP.GT.U32.AND P3, PT, R3, R49, PT ;  /* 0x000000310300720c */ /* 0x000fe20003f64070 */
[----:B------:R-:W-:-:S04]  /*2840*/  IMAD.HI.U32 R51, R8, R54, RZ ;  /* 0x0000003608337227 */ /* 0x000fc800078e00ff */
[----:B------:R-:W-:Y:S02]  /*2850*/  IMAD.MOV R51, RZ, RZ, -R51 ;  /* 0x000000ffff337224 */ /* 0x000fe400078e0a33 */
[--C-:B------:R-:W-:Y:S02]  /*2860*/  @!P0 IMAD.IADD R48, R48, 0x1, -R3.reuse ;  /* 0x0000000130308824 */ /* 0x100fe400078e0a03 */
[----:B------:R-:W-:Y:S01]  /*2870*/  IMAD R51, R3, R51, R54 ;  /* 0x0000003303337224 */ /* 0x000fe200078e0236 */
[----:B------:R-:W-:Y:S01]  /*2880*/  LOP3.LUT R54, R9, 0x20, RZ, 0xfc, !PT ;  /* 0x0000002009367812 */ /* 0x000fe200078efcff */
[----:B------:R-:W-:Y:S01]  /*2890*/  IMAD.MOV R50, RZ, RZ, -R50 ;  /* 0x000000ffff327224 */ /* 0x000fe200078e0a32 */
[----:B------:R-:W-:Y:S01]  /*28a0*/  ISETP.GT.U32.AND P0, PT, R3, R48, PT ;  /* 0x000000300300720c */ /* 0x000fe20003f04070 */
[----:B------:R-:W-:Y:S01]  /*28b0*/  @!P3 IMAD.IADD R49, R49, 0x1, -R3 ;  /* 0x000000013131b824 */ /* 0x000fe200078e0a03 */
[C---:B------:R-:W-:Y:S01]  /*28c0*/  ISETP.GT.U32.AND P3, PT, R3.reuse, R51, PT ;  /* 0x000000330300720c */ /* 0x040fe20003f64070 */
[C---:B------:R-:W-:Y:S01]  /*28d0*/  IMAD R50, R3.reuse, R50, R53 ;  /* 0x0000003203327224 */ /* 0x040fe200078e0235 */
[----:B------:R-:W-:Y:S01]  /*28e0*/  IABS R53, R60 ;  /* 0x0000003c00357213 */ /* 0x000fe20000000000 */
[----:B------:R-:W-:Y:S01]  /*28f0*/  @!P6 IMAD.IADD R46, R46, 0x1, -R3 ;  /* 0x000000012e2ee824 */ /* 0x000fe200078e0a03 */
[----:B------:R-:W-:Y:S01]  /*2900*/  ISETP.GE.AND P6, PT, R56, RZ, PT ;  /* 0x000000ff3800720c */ /* 0x000fe20003fc6270 */
[----:B------:R-:W-:Y:S01]  /*2910*/  @!P5 IMAD.MOV R47, RZ, RZ, -R47 ;  /* 0x000000ffff2fd224 */ /* 0x000fe200078e0a2f */
[----:B------:R-:W0:Y:S01]  /*2920*/  I2F.RP R56, R90 ;  /* 0x0000005a00387306 */ /* 0x000e220000209400 */
[----:B------:R-:W-:Y:S01]  /*2930*/  IMAD.HI.U32 R52, R8, R53, RZ ;  /* 0x0000003508347227 */ /* 0x000fe200078e00ff */
[----:B------:R-:W-:-:S02]  /*2940*/  ISETP.GT.U32.AND P2, PT, R3, R46, PT ;  /* 0x0000002e0300720c */ /* 0x000fc40003f44070 */
[----:B------:R-:W-:Y:S01]  /*2950*/  IABS R59, R54 ;  /* 0x00000036003b7213 */ /* 0x000fe20000000000 */
[----:B------:R-:W-:Y:S01]  /*2960*/  @!P0 IMAD.IADD R48, R48, 0x1, -R3 ;  /* 0x0000000130308824 */ /* 0x000fe200078e0a03 */
[----:B------:R-:W-:Y:S01]  /*2970*/  ISETP.GT.U32.AND P0, PT, R3, R50, PT ;  /* 0x000000320300720c */ /* 0x000fe20003f04070 */
[----:B------:R-:W-:Y:S01]  /*2980*/  IMAD.MOV R52, RZ, RZ, -R52 ;  /* 0x000000ffff347224 */ /* 0x000fe200078e0a34 */
[----:B------:R-:W-:-:S03]  /*2990*/  @!P3 IADD3 R51, R51, -R3, RZ ;  /* 0x800000033333b210 */ /* 0x000fc60007ffe0ff */
[C---:B------:R-:W-:Y:S01]  /*29a0*/  IMAD R52, R3.reuse, R52, R53 ;  /* 0x0000003403347224 */ /* 0x040fe200078e0235 */
[----:B------:R-:W-:Y:S01]  /*29b0*/  ISETP.GT.U32.AND P5, PT, R3, R51, PT ;  /* 0x000000330300720c */ /* 0x000fe20003fa4070 */
[----:B------:R-:W-:-:S04]  /*29c0*/  IMAD.HI.U32 R53, R8, R58, RZ ;  /* 0x0000003a08357227 */ /* 0x000fc800078e00ff */
[----:B------:R-:W-:Y:S02]  /*29d0*/  IMAD.MOV R53, RZ, RZ, -R53 ;  /* 0x000000ffff357224 */ /* 0x000fe400078e0a35 */
[--C-:B------:R-:W-:Y:S01]  /*29e0*/  @!P2 IMAD.IADD R46, R46, 0x1, -R3.reuse ;  /* 0x000000012e2ea824 */ /* 0x100fe200078e0a03 */
[----:B------:R-:W-:Y:S01]  /*29f0*/  ISETP.GE.AND P2, PT, R57, RZ, PT ;  /* 0x000000ff3900720c */ /* 0x000fe20003f46270 */
[--C-:B------:R-:W-:Y:S01]  /*2a00*/  @!P0 IMAD.IADD R50, R50, 0x1, -R3.reuse ;  /* 0x0000000132328824 */ /* 0x100fe200078e0a03 */
[----:B0-----:R0:W1:Y:S01]  /*2a10*/  MUFU.RCP R57, R56 ;  /* 0x0000003800397308 */ /* 0x0010620000001000 */
[----:B------:R-:W-:Y:S01]  /*2a20*/  ISETP.GT.U32.AND P0, PT, R3, R49, PT ;  /* 0x000000310300720c */ /* 0x000fe20003f04070 */
[----:B------:R-:W-:Y:S01]  /*2a30*/  @!P4 IMAD.MOV R46, RZ, RZ, -R46 ;  /* 0x000000ffff2ec224 */ /* 0x000fe200078e0a2e */
[----:B------:R-:W-:Y:S01]  /*2a40*/  ISETP.GE.AND P4, PT, R55, RZ, PT ;  /* 0x000000ff3700720c */ /* 0x000fe20003f86270 */
[----:B------:R-:W-:Y:S01]  /*2a50*/  @!P5 IMAD.IADD R51, R51, 0x1, -R3 ;  /* 0x000000013333d824 */ /* 0x000fe200078e0a03 */
[----:B------:R-:W-:Y:S01]  /*2a60*/  ISETP.GT.U32.AND P3, PT, R3, R50, PT ;  /* 0x000000320300720c */ /* 0x000fe20003f64070 */
[----:B------:R-:W-:-:S04]  /*2a70*/  IMAD.HI.U32 R55, R8, R59, RZ ;  /* 0x0000003b08377227 */ /* 0x000fc800078e00ff */
[----:B0-----:R-:W-:Y:S01]  /*2a80*/  IMAD R56, R3, R53, R58 ;  /* 0x0000003503387224 */ /* 0x001fe200078e023a */
[----:B------:R-:W-:Y:S01]  /*2a90*/  LOP3.LUT R53, R9, 0x1e, RZ, 0xfc, !PT ;  /* 0x0000001e09357812 */ /* 0x000fe200078efcff */
[----:B------:R-:W-:Y:S01]  /*2aa0*/  @!P6 IMAD.MOV R48, RZ, RZ, -R48 ;  /* 0x000000ffff30e224 */ /* 0x000fe200078e0a30 */
[----:B------:R-:W-:Y:S01]  /*2ab0*/  ISETP.GE.AND P6, PT, R60, RZ, PT ;  /* 0x000000ff3c00720c */ /* 0x000fe20003fc6270 */
[----:B------:R-:W-:Y:S01]  /*2ac0*/  @!P0 IMAD.IADD R49, R49, 0x1, -R3 ;  /* 0x0000000131318824 */ /* 0x000fe200078e0a03 */
[C---:B------:R-:W-:Y:S01]  /*2ad0*/  ISETP.GT.U32.AND P5, PT, R3.reuse, R56, PT ;  /* 0x000000380300720c */ /* 0x040fe20003fa4070 */
[----:B------:R-:W-:Y:S01]  /*2ae0*/  @!P4 IMAD.MOV R51, RZ, RZ, -R51 ;  /* 0x000000ffff33c224 */ /* 0x000fe200078e0a33 */
[----:B------:R-:W-:Y:S01]  /*2af0*/  ISETP.GT.U32.AND P0, PT, R3, R52, PT ;  /* 0x000000340300720c */ /* 0x000fe20003f04070 */
[----:B------:R-:W-:Y:S01]  /*2b00*/  IMAD.MOV R60, RZ, RZ, -R55 ;  /* 0x000000ffff3c7224 */ /* 0x000fe200078e0a37 */
[----:B-1----:R-:W-:Y:S01]  /*2b10*/  IADD3 R55, R57, 0xffffffe, RZ ;  /* 0x0ffffffe39377810 */ /* 0x002fe20007ffe0ff */
[----:B------:R-:W-:Y:S01]  /*2b20*/  @!P3 IMAD.IADD R50, R50, 0x1, -R3 ;  /* 0x000000013232b824 */ /* 0x000fe200078e0a03 */
[----:B------:R-:W-:Y:S01]  /*2b30*/  ISETP.GE.AND P3, PT, R54, RZ, PT ;  /* 0x000000ff3600720c */ /* 0x000fe20003f66270 */
[----:B------:R-:W-:Y:S01]  /*2b40*/  IMAD R58, R3, R60, R59 ;  /* 0x0000003c033a7224 */ /* 0x000fe200078e023b */
[----:B------:R-:W-:Y:S01]  /*2b50*/  LOP3.LUT R57, R9, 0x1a, RZ, 0xfc, !PT ;  /* 0x0000001a09397812 */ /* 0x000fe200078efcff */
[----:B------:R-:W-:Y:S01]  /*2b60*/  @!P2 IMAD.MOV R50, RZ, RZ, -R50 ;  /* 0x000000ffff32a224 */ /* 0x000fe200078e0a32 */
[----:B------:R-:W0:Y:S01]  /*2b70*/  F2I.FTZ.U32.TRUNC.NTZ R55, R55 ;  /* 0x0000003700377305 */ /* 0x000e22000021f000 */
[----:B------:R-:W-:Y:S01]  /*2b80*/  ISETP.GE.AND P2, PT, R53, RZ, PT ;  /* 0x000000ff3500720c */ /* 0x000fe20003f46270 */
[----:B------:R-:W-:Y:S01]  /*2b90*/  @!P1 IMAD.MOV R49, RZ, RZ, -R49 ;  /* 0x000000ffff319224 */ /* 0x000fe200078e0a31 */
[----:B------:R-:W-:Y:S01]  /*2ba0*/  IABS R53, R53 ;  /* 0x0000003500357213 */ /* 0x000fe20000000000 */
[--C-:B------:R-:W-:Y:S01]  /*2bb0*/  @!P5 IMAD.IADD R56, R56, 0x1, -R3.reuse ;  /* 0x000000013838d824 */ /* 0x100fe200078e0a03 */
[----:B------:R-:W-:Y:S01]  /*2bc0*/  LOP3.LUT R54, R9, 0x1c, RZ, 0xfc, !PT ;  /* 0x0000001c09367812 */ /* 0x000fe200078efcff */
[----:B------:R-:W-:Y:S01]  /*2bd0*/  @!P0 IMAD.IADD R52, R52, 0x1, -R3 ;  /* 0x0000000134348824 */ /* 0x000fe200078e0a03 */
[----:B------:R-:W-:-:S02]  /*2be0*/  IABS R63, R57 ;  /* 0x00000039003f7213 */ /* 0x000fc40000000000 */
[C---:B------:R-:W-:Y:S02]  /*2bf0*/  ISETP.GT.U32.AND P4, PT, R3.reuse, R56, PT ;  /* 0x000000380300720c */ /* 0x040fe40003f84070 */
[----:B------:R-:W-:Y:S02]  /*2c00*/  ISETP.GT.U32.AND P0, PT, R3, R52, PT ;  /* 0x000000340300720c */ /* 0x000fe40003f04070 */
[----:B------:R-:W-:Y:S02]  /*2c10*/  IABS R62, R54 ;  /* 0x00000036003e7213 */ /* 0x000fe40000000000 */
[----:B------:R-:W-:Y:S02]  /*2c20*/  ISETP.GE.AND P5, PT, R54, RZ, PT ;  /* 0x000000ff3600720c */ /* 0x000fe40003fa6270 */
[----:B------:R-:W-:Y:S01]  /*2c30*/  ISETP.GE.AND P1, PT, R61, RZ, PT ;  /* 0x000000ff3d00720c */ /* 0x000fe20003f26270 */
[----:B------:R-:W-:Y:S01]  /*2c40*/  IMAD.HI.U32 R54, R8, R62, RZ ;  /* 0x0000003e08367227 */ /* 0x000fe200078e00ff */
[----:B------:R-:W-:-:S03]  /*2c50*/  LOP3.LUT R59, R9, 0x18, RZ, 0xfc, !PT ;  /* 0x00000018093b7812 */ /* 0x000fc600078efcff */
[----:B------:R-:W-:Y:S01]  /*2c60*/  @!P4 IMAD.IADD R56, R56, 0x1, -R3 ;  /* 0x000000013838c824 */ /* 0x000fe200078e0a03 */
[----:B------:R-:W-:Y:S01]  /*2c70*/  ISETP.GT.U32.AND P4, PT, R3, R58, PT ;  /* 0x0000003a0300720c */ /* 0x000fe20003f84070 */
[----:B0-----:R-:W-:Y:S01]  /*2c80*/  IMAD.MOV R61, RZ, RZ, -R55 ;  /* 0x000000ffff3d7224 */ /* 0x001fe200078e0a37 */
[----:B------:R-:W-:Y:S02]  /*2c90*/  @!P0 IADD3 R52, R52, -R3, RZ ;  /* 0x8000000334348210 */ /* 0x000fe40007ffe0ff */
[----:B------:R-:W-:Y:S01]  /*2ca0*/  ISETP.GE.AND P0, PT, R57, RZ, PT ;  /* 0x000000ff3900720c */ /* 0x000fe20003f06270 */
[----:B------:R-:W-:Y:S01]  /*2cb0*/  IMAD.MOV.U32 R57, RZ, RZ, R53 ;  /* 0x000000ffff397224 */ /* 0x000fe200078e0035 */
[----:B------:R-:W-:Y:S01]  /*2cc0*/  IABS R64, R59 ;  /* 0x0000003b00407213 */ /* 0x000fe20000000000 */
[----:B------:R-:W-:Y:S02]  /*2cd0*/  IMAD R61, R61, R90, RZ ;  /* 0x0000005a3d3d7224 */ /* 0x000fe400078e02ff */
[----:B------:R-:W-:-:S04]  /*2ce0*/  IMAD.HI.U32 R53, R8, R57, RZ ;  /* 0x0000003908357227 */ /* 0x000fc800078e00ff */
[----:B------:R-:W-:Y:S02]  /*2cf0*/  @!P4 IMAD.IADD R58, R58, 0x1, -R3 ;  /* 0x000000013a3ac824 */ /* 0x000fe400078e0a03 */
[----:B------:R-:W-:Y:S02]  /*2d00*/  IMAD.MOV R60, RZ, RZ, -R53 ;  /* 0x000000ffff3c7224 */ /* 0x000fe400078e0a35 */
[----:B------:R-:W-:Y:S01]  /*2d10*/  IMAD.MOV R53, RZ, RZ, -R54 ;  /* 0x000000ffff357224 */ /* 0x000fe200078e0a36 */
[----:B------:R-:W-:Y:S01]  /*2d20*/  ISETP.GT.U32.AND P4, PT, R3, R58, PT ;  /* 0x0000003a0300720c */ /* 0x000fe20003f84070 */
[----:B------:R-:W-:Y:S02]  /*2d30*/  IMAD.MOV.U32 R54, RZ, RZ, RZ ;  /* 0x000000ffff367224 */ /* 0x000fe400078e00ff */
[----:B------:R-:W-:Y:S01]  /*2d40*/  @!P6 IMAD.MOV R52, RZ, RZ, -R52 ;  /* 0x000000ffff34e224 */ /* 0x000fe200078e0a34 */
[----:B------:R-:W-:Y:S01]  /*2d50*/  ISETP.GE.AND P6, PT, R59, RZ, PT ;  /* 0x000000ff3b00720c */ /* 0x000fe20003fc6270 */
[----:B------:R-:W-:-:S04]  /*2d60*/  IMAD.HI.U32 R61, R55, R61, R54 ;  /* 0x0000003d373d7227 */ /* 0x000fc800078e0036 */
[----:B------:R-:W-:Y:S01]  /*2d70*/  IMAD R54, R3, R60, R57 ;  /* 0x0000003c03367224 */ /* 0x000fe200078e0239 */
[C---:B------:R-:W-:Y:S01]  /*2d80*/  LOP3.LUT R57, R9.reuse, 0x16, RZ, 0xfc, !PT ;  /* 0x0000001609397812 */ /* 0x040fe200078efcff */
[----:B------:R-:W-:Y:S01]  /*2d90*/  IMAD.MOV.U32 R59, RZ, RZ, R63 ;  /* 0x000000ffff3b7224 */ /* 0x000fe200078e003f */
[----:B------:R-:W-:Y:S01]  /*2da0*/  LOP3.LUT R63, R9, 0x14, RZ, 0xfc, !PT ;  /* 0x00000014093f7812 */ /* 0x000fe200078efcff */
[C---:B------:R-:W-:Y:S01]  /*2db0*/  IMAD R60, R3.reuse, R53, R62 ;  /* 0x00000035033c7224 */ /* 0x040fe200078e023e */
[----:B------:R-:W-:Y:S01]  /*2dc0*/  @!P4 IADD3 R58, R58, -R3, RZ ;  /* 0x800000033a3ac210 */ /* 0x000fe20007ffe0ff */
[----:B------:R-:W-:Y:S01]  /*2dd0*/  IMAD.HI.U32 R53, R8, R59, RZ ;  /* 0x0000003b08357227 */ /* 0x000fe200078e00ff */
[C---:B------:R-:W-:Y:S02]  /*2de0*/  ISETP.GT.U32.AND P4, PT, R3.reuse, R54, PT ;  /* 0x000000360300720c */ /* 0x040fe40003f84070 */
[----:B------:R-:W-:Y:S01]  /*2df0*/  IABS R66, R57 ;  /* 0x0000003900427213 */ /* 0x000fe20000000000 */
[----:B------:R-:W-:Y:S01]  /*2e00*/  IMAD.MOV R62, RZ, RZ, -R53 ;  /* 0x000000ffff3e7224 */ /* 0x000fe200078e0a35 */
[----:B------:R-:W-:Y:S01]  /*2e10*/  IABS R68, R63 ;  /* 0x0000003f00447213 */ /* 0x000fe20000000000 */
[----:B------:R-:W-:Y:S01]  /*2e20*/  @!P3 IMAD.MOV R58, RZ, RZ, -R58 ;  /* 0x000000ffff3ab224 */ /* 0x000fe200078e0a3a */
[C---:B------:R-:W-:Y:S01]  /*2e30*/  ISETP.GT.U32.AND P3, PT, R3.reuse, R60, PT ;  /* 0x0000003c0300720c */ /* 0x040fe20003f64070 */
[----:B------:R-:W-:-:S02]  /*2e40*/  IMAD R62, R3, R62, R59 ;  /* 0x0000003e033e7224 */ /* 0x000fc400078e023b */
[----:B------:R-:W-:-:S04]  /*2e50*/  IMAD.HI.U32 R55, R8, R64, RZ ;  /* 0x0000004008377227 */ /* 0x000fc800078e00ff */
[----:B------:R-:W-:Y:S02]  /*2e60*/  @!P4 IMAD.IADD R54, R54, 0x1, -R3 ;  /* 0x000000013636c824 */ /* 0x000fe400078e0a03 */
[----:B------:R-:W-:Y:S02]  /*2e70*/  IMAD.MOV R55, RZ, RZ, -R55 ;  /* 0x000000ffff377224 */ /* 0x000fe400078e0a37 */
[----:B------:R-:W-:Y:S01]  /*2e80*/  IMAD.HI.U32 R53, R8, R66, RZ ;  /* 0x0000004208357227 */ /* 0x000fe200078e00ff */
[----:B------:R-:W-:-:S03]  /*2e90*/  ISETP.GT.U32.AND P4, PT, R3, R54, PT ;  /* 0x000000360300720c */ /* 0x000fc60003f84070 */
[----:B------:R-:W-:Y:S02]  /*2ea0*/  @!P3 IMAD.IADD R60, R60, 0x1, -R3 ;  /* 0x000000013c3cb824 */ /* 0x000fe400078e0a03 */
[C---:B------:R-:W-:Y:S02]  /*2eb0*/  IMAD R64, R3.reuse, R55, R64 ;  /* 0x0000003703407224 */ /* 0x040fe400078e0240 */
[----:B------:R-:W-:Y:S01]  /*2ec0*/  IMAD.MOV R55, RZ, RZ, -R53 ;  /* 0x000000ffff377224 */ /* 0x000fe200078e0a35 */
[----:B------:R-:W-:Y:S01]  /*2ed0*/  ISETP.GT.U32.AND P3, PT, R3, R60, PT ;  /* 0x0000003c0300720c */ /* 0x000fe20003f64070 */
[----:B------:R-:W-:-:S04]  /*2ee0*/  IMAD.HI.U32 R53, R8, R68, RZ ;  /* 0x0000004408357227 */ /* 0x000fc800078e00ff */
[----:B------:R-:W-:Y:S01]  /*2ef0*/  @!P4 IMAD.IADD R54, R54, 0x1, -R3 ;  /* 0x000000013636c824 */ /* 0x000fe200078e0a03 */
[C---:B------:R-:W-:Y:S01]  /*2f00*/  ISETP.GT.U32.AND P4, PT, R3.reuse, R62, PT ;  /* 0x0000003e0300720c */ /* 0x040fe20003f84070 */
[----:B------:R-:W-:Y:S02]  /*2f10*/  IMAD R66, R3, R55, R66 ;  /* 0x0000003703427224 */ /* 0x000fe400078e0242 */
[----:B------:R-:W-:Y:S01]  /*2f20*/  @!P1 IMAD.MOV R56, RZ, RZ, -R56 ;  /* 0x000000ffff389224 */ /* 0x000fe200078e0a38 */
[----:B------:R-:W-:Y:S01]  /*2f30*/  ISETP.GE.AND P1, PT, R57, RZ, PT ;  /* 0x000000ff3900720c */ /* 0x000fe20003f26270 */
[----:B------:R-:W-:Y:S02]  /*2f40*/  IMAD.MOV R57, RZ, RZ, -R53 ;  /* 0x000000ffff397224 */ /* 0x000fe400078e0a35 */
[----:B------:R-:W-:Y:S01]  /*2f50*/  @!P3 IMAD.IADD R60, R60, 0x1, -R3 ;  /* 0x000000013c3cb824 */ /* 0x000fe200078e0a03 */
[----:B------:R-:W-:Y:S01]  /*2f60*/  ISETP.GT.U32.AND P3, PT, R3, R64, PT ;  /* 0x000000400300720c */ /* 0x000fe20003f64070 */
[----:B------:R-:W-:-:S04]  /*2f70*/  IMAD.HI.U32 R53, R8, R72, RZ ;  /* 0x0000004808357227 */ /* 0x000fc800078e00ff */
[----:B------:R-:W-:Y:S02]  /*2f80*/  @!P4 IMAD.IADD R62, R62, 0x1, -R3 ;  /* 0x000000013e3ec824 */ /* 0x000fe400078e0a03 */
[----:B------:R-:W-:-:S03]  /*2f90*/  IMAD.HI.U32 R55, R8, R70, RZ ;  /* 0x0000004608377227 */ /* 0x000fc600078e00ff */
[C---:B------:R-:W-:Y:S01]  /*2fa0*/  ISETP.GT.U32.AND P4, PT, R3.reuse, R62, PT ;  /* 0x0000003e0300720c */ /* 0x040fe20003f84070 */
[----:B------:R-:W-:Y:S02]  /*2fb0*/  IMAD R68, R3, R57, R68 ;  /* 0x0000003903447224 */ /* 0x000fe400078e0244 */
[----:B------:R-:W-:Y:S01]  /*2fc0*/  @!P3 IMAD.IADD R64, R64, 0x1, -R3 ;  /* 0x000000014040b824 */ /* 0x000fe200078e0a03 */
[C---:B------:R-:W-:Y:S01]  /*2fd0*/  ISETP.GE.AND P3, PT, R9.reuse, RZ, PT ;  /* 0x000000ff0900720c */ /* 0x040fe20003f66270 */
[----:B------:R-:W-:Y:S01]  /*2fe0*/  IMAD.MOV R53, RZ, RZ, -R53 ;  /* 0x000000ffff357224 */ /* 0x000fe200078e0a35 */
[----:B------:R-:W-:Y:S01]  /*2ff0*/  LOP3.LUT R9, R9, 0x2, RZ, 0xfc, !PT ;  /* 0x0000000209097812 */ /* 0x000fe200078efcff */
[----:B------:R-:W-:Y:S01]  /*3000*/  @!P2 IMAD.MOV R54, RZ, RZ, -R54 ;  /* 0x000000ffff36a224 */ /* 0x000fe200078e0a36 */
[----:B------:R-:W-:Y:S01]  /*3010*/  ISETP.GT.U32.AND P2, PT, R3, R64, PT ;  /* 0x000000400300720c */ /* 0x000fe20003f44070 */
[----:B------:R-:W-:Y:S02]  /*3020*/  IMAD.MOV R59, RZ, RZ, -R55 ;  /* 0x000000ffff3b7224 */ /* 0x000fe400078e0a37 */
[----:B------:R-:W-:-:S04]  /*3030*/  IMAD.HI.U32 R55, R8, R74, RZ ;  /* 0x0000004a08377227 */ /* 0x000fc800078e00ff */
[----:B------:R-:W-:Y:S01]  /*3040*/  @!P4 IMAD.IADD R62, R62, 0x1, -R3 ;  /* 0x000000013e3ec824 */ /* 0x000fe200078e0a03 */
[C---:B------:R-:W-:Y:S01]  /*3050*/  ISETP.GT.U32.AND P4, PT, R3.reuse, R66, PT ;  /* 0x000000420300720c */ /* 0x040fe20003f84070 */
[C---:B------:R-:W-:Y:S02]  /*3060*/  IMAD R72, R3.reuse, R53, R72 ;  /* 0x0000003503487224 */ /* 0x040fe400078e0248 */
[----:B------:R-:W-:Y:S01]  /*3070*/  @!P5 IMAD.MOV R60, RZ, RZ, -R60 ;  /* 0x000000ffff3cd224 */ /* 0x000fe200078e0a3c */
[----:B------:R-:W-:Y:S01]  /*3080*/  ISETP.GT.U32.AND P5, PT, R3, R68, PT ;  /* 0x000000440300720c */ /* 0x000fe20003fa4070 */
[----:B------:R-:W-:-:S04]  /*3090*/  IMAD.HI.U32 R53, R8, R76, RZ ;  /* 0x0000004c08357227 */ /* 0x000fc800078e00ff */
[----:B------:R-:W-:Y:S02]  /*30a0*/  IMAD.MOV R55, RZ, RZ, -R55 ;  /* 0x000000ffff377224 */ /* 0x000fe400078e0a37 */
[----:B------:R-:W-:Y:S02]  /*30b0*/  IMAD.MOV R53, RZ, RZ, -R53 ;  /* 0x000000ffff357224 */ /* 0x000fe400078e0a35 */
[----:B------:R-:W-:Y:S02]  /*30c0*/  @!P4 IMAD.IADD R66, R66, 0x1, -R3 ;  /* 0x000000014242c824 */ /* 0x000fe400078e0a03 */
[C---:B------:R-:W-:Y:S02]  /*30d0*/  IMAD R70, R3.reuse, R59, R70 ;  /* 0x0000003b03467224 */ /* 0x040fe400078e0246 */
[C---:B------:R-:W-:Y:S01]  /*30e0*/  IMAD R74, R3.reuse, R55, R74 ;  /* 0x00000037034a7224 */ /* 0x040fe200078e024a */
[C---:B------:R-:W-:Y:S01]  /*30f0*/  ISETP.GT.U32.AND P4, PT, R3.reuse, R66, PT ;  /* 0x000000420300720c */ /* 0x040fe20003f84070 */
[----:B------:R-:W-:-:S02]  /*3100*/  IMAD R76, R3, R53, R76 ;  /* 0x00000035034c7224 */ /* 0x000fc400078e024c */
[----:B------:R-:W-:-:S04]  /*3110*/  IMAD.HI.U32 R53, R8, R78, RZ ;  /* 0x0000004e08357227 */ /* 0x000fc800078e00ff */
[----:B------:R-:W-:Y:S01]  /*3120*/  @!P0 IMAD.MOV R62, RZ, RZ, -R62 ;  /* 0x000000ffff3e8224 */ /* 0x000fe200078e0a3e */
[C---:B------:R-:W-:Y:S01]  /*3130*/  ISETP.GT.U32.AND P0, PT, R3.reuse, R70, PT ;  /* 0x000000460300720c */ /* 0x040fe20003f04070 */
[--C-:B------:R-:W-:Y:S01]  /*3140*/  @!P2 IMAD.IADD R64, R64, 0x1, -R3.reuse ;  /* 0x000000014040a824 */ /* 0x100fe200078e0a03 */
[----:B------:R-:W-:Y:S01]  /*3150*/  ISETP.GT.U32.AND P2, PT, R3, R72, PT ;  /* 0x000000480300720c */ /* 0x000fe20003f44070 */
[----:B------:R-:W-:Y:S01]  /*3160*/  @!P5 IMAD.IADD R68, R68, 0x1, -R3 ;  /* 0x000000014444d824 */ /* 0x000fe200078e0a03 */
[----:B------:R-:W-:Y:S01]  /*3170*/  IADD3 R53, -R53, RZ, RZ ;  /* 0x000000ff35357210 */ /* 0x000fe20007ffe1ff */
[----:B------:R-:W-:Y:S01]  /*3180*/  IMAD.HI.U32 R57, R8, R82, RZ ;  /* 0x0000005208397227 */ /* 0x000fe200078e00ff */
[----:B------:R-:W-:Y:S02]  /*3190*/  @!P4 IADD3 R66, R66, -R3, RZ ;  /* 0x800000034242c210 */ /* 0x000fe40007ffe0ff */
[C---:B------:R-:W-:Y:S01]  /*31a0*/  ISETP.GT.U32.AND P4, PT, R3.reuse, R74, PT ;  /* 0x0000004a0300720c */ /* 0x040fe20003f84070 */
[C---:B------:R-:W-:Y:S01]  /*31b0*/  IMAD R78, R3.reuse, R53, R78 ;  /* 0x00000035034e7224 */ /* 0x040fe200078e024e */
[----:B------:R-:W-:Y:S01]  /*31c0*/  ISETP.GT.U32.AND P5, PT, R3, R76, PT ;  /* 0x0000004c0300720c */ /* 0x000fe20003fa4070 */
[----:B------:R-:W-:-:S02]  /*31d0*/  IMAD.MOV R57, RZ, RZ, -R57 ;  /* 0x000000ffff397224 */ /* 0x000fc400078e0a39 */
[--C-:B------:R-:W-:Y:S01]  /*31e0*/  @!P0 IMAD.IADD R70, R70, 0x1, -R3.reuse ;  /* 0x0000000146468824 */ /* 0x100fe200078e0a03 */
[C---:B------:R-:W-:Y:S01]  /*31f0*/  ISETP.GT.U32.AND P0, PT, R3.reuse, R78, PT ;  /* 0x0000004e0300720c */ /* 0x040fe20003f04070 */
[----:B------:R-:W-:Y:S01]  /*3200*/  @!P2 IMAD.IADD R72, R72, 0x1, -R3 ;  /* 0x000000014848a824 */ /* 0x000fe200078e0a03 */
[----:B------:R-:W-:Y:S01]  /*3210*/  ISETP.GT.U32.AND P2, PT, R3, R68, PT ;  /* 0x000000440300720c */ /* 0x000fe20003f44070 */
[----:B------:R-:W-:-:S04]  /*3220*/  IMAD.HI.U32 R53, R8, R86, RZ ;  /* 0x0000005608357227 */ /* 0x000fc800078e00ff */
[--C-:B------:R-:W-:Y:S01]  /*3230*/  @!P4 IMAD.IADD R74, R74, 0x1, -R3.reuse ;  /* 0x000000014a4ac824 */ /* 0x100fe200078e0a03 */
[C---:B------:R-:W-:Y:S01]  /*3240*/  ISETP.GT.U32.AND P4, PT, R3.reuse, R72, PT ;  /* 0x000000480300720c */ /* 0x040fe20003f84070 */
[----:B------:R-:W-:Y:S01]  /*3250*/  @!P6 IMAD.MOV R64, RZ, RZ, -R64 ;  /* 0x000000ffff40e224 */ /* 0x000fe200078e0a40 */
[C---:B------:R-:W-:Y:S01]  /*3260*/  ISETP.GT.U32.AND P6, PT, R3.reuse, R70, PT ;  /* 0x000000460300720c */ /* 0x040fe20003fc4070 */
[----:B------:R-:W-:Y:S01]  /*3270*/  @!P5 IMAD.IADD R76, R76, 0x1, -R3 ;  /* 0x000000014c4cd824 */ /* 0x000fe200078e0a03 */
[----:B------:R-:W-:Y:S01]  /*3280*/  ISETP.GT.U32.AND P5, PT, R3, R74, PT ;  /* 0x0000004a0300720c */ /* 0x000fe20003fa4070 */
[----:B------:R-:W-:-:S04]  /*3290*/  IMAD.HI.U32 R55, R8, R80, RZ ;  /* 0x0000005008377227 */ /* 0x000fc800078e00ff */
[----:B------:R-:W-:-:S04]  /*32a0*/  IMAD.HI.U32 R59, R8, R84, RZ ;  /* 0x00000054083b7227 */ /* 0x000fc800078e00ff */
[C---:B------:R-:W-:Y:S01]  /*32b0*/  IMAD R82, R3.reuse, R57, R82 ;  /* 0x0000003903527224 */ /* 0x040fe200078e0252 */
[----:B------:R-:W-:Y:S01]  /*32c0*/  IABS R57, R9 ;  /* 0x0000000900397213 */ /* 0x000fe20000000000 */
[----:B------:R-:W-:Y:S01]  /*32d0*/  IMAD.MOV R53, RZ, RZ, -R53 ;  /* 0x000000ffff357224 */ /* 0x000fe200078e0a35 */
[----:B------:R-:W-:Y:S01]  /*32e0*/  @!P4 IADD3 R72, R72, -R3, RZ ;  /* 0x800000034848c210 */ /* 0x000fe20007ffe0ff */
[----:B------:R-:W-:Y:S02]  /*32f0*/  IMAD.MOV R55, RZ, RZ, -R55 ;  /* 0x000000ffff377224 */ /* 0x000fe400078e0a37 */
[----:B------:R-:W-:Y:S02]  /*3300*/  IMAD.MOV R59, RZ, RZ, -R59 ;  /* 0x000000ffff3b7224 */ /* 0x000fe400078e0a3b */
[----:B------:R-:W-:Y:S02]  /*3310*/  IMAD R86, R3, R53, R86 ;  /* 0x0000003503567224 */ /* 0x000fe400078e0256 */
[----:B------:R-:W-:-:S02]  /*3320*/  IMAD.MOV.U32 R53, RZ, RZ, R57 ;  /* 0x000000ffff357224 */ /* 0x000fc400078e0039 */
[C---:B------:R-:W-:Y:S01]  /*3330*/  IMAD R80, R3.reuse, R55, R80 ;  /* 0x0000003703507224 */ /* 0x040fe200078e0250 */
[----:B------:R-:W-:Y:S01]  /*3340*/  IABS R55, R0 ;  /* 0x0000000000377213 */ /* 0x000fe20000000000 */
[C---:B------:R-:W-:Y:S01]  /*3350*/  IMAD R84, R3.reuse, R59, R84 ;  /* 0x0000003b03547224 */ /* 0x040fe200078e0254 */
[C---:B------:R-:W-:Y:S01]  /*3360*/  ISETP.GT.U32.AND P4, PT, R3.reuse, R86, PT ;  /* 0x000000560300720c */ /* 0x040fe20003f84070 */
[----:B------:R-:W-:Y:S02]  /*3370*/  @!P0 IMAD.IADD R78, R78, 0x1, -R3 ;  /* 0x000000014e4e8824 */ /* 0x000fe400078e0a03 */
[----:B------:R-:W-:Y:S01]  /*3380*/  @!P1 IMAD.MOV R66, RZ, RZ, -R66 ;  /* 0x000000ffff429224 */ /* 0x000fe200078e0a42 */
[C---:B------:R-:W-:Y:S01]  /*3390*/  ISETP.GT.U32.AND P1, PT, R3.reuse, R76, PT ;  /* 0x0000004c0300720c */ /* 0x040fe20003f24070 */
[----:B------:R-:W-:Y:S01]  /*33a0*/  IMAD.HI.U32 R8, R8, R53, RZ ;  /* 0x0000003508087227 */ /* 0x000fe200078e00ff */
[----:B------:R-:W-:-:S03]  /*33b0*/  ISETP.GT.U32.AND P0, PT, R3, R78, PT ;  /* 0x0000004e0300720c */ /* 0x000fc60003f04070 */
[--C-:B------:R-:W-:Y:S01]  /*33c0*/  @!P2 IMAD.IADD R68, R68, 0x1, -R3.reuse ;  /* 0x000000014444a824 */ /* 0x100fe200078e0a03 */
[C---:B------:R-:W-:Y:S01]  /*33d0*/  ISETP.GT.U32.AND P2, PT, R3.reuse, R80, PT ;  /* 0x000000500300720c */ /* 0x040fe20003f44070 */
[--C-:B------:R-:W-:Y:S01]  /*33e0*/  @!P6 IMAD.IADD R70, R70, 0x1, -R3.reuse ;  /* 0x000000014646e824 */ /* 0x100fe200078e0a03 */
[C---:B------:R-:W-:Y:S01]  /*33f0*/  ISETP.GT.U32.AND P6, PT, R3.reuse, R82, PT ;  /* 0x000000520300720c */ /* 0x040fe20003fc4070 */
[----:B------:R-:W-:Y:S01]  /*3400*/  @!P5 IMAD.IADD R74, R74, 0x1, -R3 ;  /* 0x000000014a4ad824 */ /* 0x000fe200078e0a03 */
[----:B------:R-:W-:Y:S01]  /*3410*/  ISETP.GT.U32.AND P5, PT, R3, R84, PT ;  /* 0x000000540300720c */ /* 0x000fe20003fa4070 */
[----:B------:R-:W-:-:S04]  /*3420*/  IMAD.HI.U32 R61, R61, R55, RZ ;  /* 0x000000373d3d7227 */ /* 0x000fc800078e00ff */
[----:B------:R-:W-:Y:S02]  /*3430*/  IMAD.MOV R8, RZ, RZ, -R8 ;  /* 0x000000ffff087224 */ /* 0x000fe400078e0a08 */
[----:B------:R-:W-:Y:S02]  /*3440*/  IMAD.MOV R61, RZ, RZ, -R61 ;  /* 0x000000ffff3d7224 */ /* 0x000fe400078e0a3d */
[----:B------:R-:W-:Y:S02]  /*3450*/  IMAD R8, R3, R8, R53 ;  /* 0x0000000803087224 */ /* 0x000fe400078e0235 */
[----:B------:R-:W-:Y:S01]  /*3460*/  IMAD R53, R90, R61, R55 ;  /* 0x0000003d5a357224 */ /* 0x000fe200078e0237 */
[----:B------:R-:W-:Y:S01]  /*3470*/  LOP3.LUT R55, R175, 0x7, RZ, 0xc0, !PT ;  /* 0x00000007af377812 */ /* 0x000fe200078ec0ff */
[--C-:B------:R-:W-:Y:S01]  /*3480*/  @!P1 IMAD.IADD R76, R76, 0x1, -R3.reuse ;  /* 0x000000014c4c9824 */ /* 0x100fe200078e0a03 */
[----:B------:R-:W-:Y:S01]  /*3490*/  ISETP.GT.U32.AND P1, PT, R3, R8, PT ;  /* 0x000000080300720c */ /* 0x000fe20003f24070 */
[--C-:B------:R-:W-:Y:S01]  /*34a0*/  @!P0 IMAD.IADD R78, R78, 0x1, -R3.reuse ;  /* 0x000000014e4e8824 */ /* 0x100fe200078e0a03 */
[----:B------:R-:W-:Y:S01]  /*34b0*/  ISETP.GE.AND P0, PT, R63, RZ, PT ;  /* 0x000000ff3f00720c */ /* 0x000fe20003f06270 */
[--C-:B------:R-:W-:Y:S01]  /*34c0*/  @!P2 IMAD.IADD R80, R80, 0x1, -R3.reuse ;  /* 0x000000015050a824 */ /* 0x100fe200078e0a03 */
[----:B------:R-:W-:Y:S01]  /*34d0*/  ISETP.GE.AND P2, PT, R65, RZ, PT ;  /* 0x000000ff4100720c */ /* 0x000fe20003f46270 */
[--C-:B------:R-:W-:Y:S01]  /*34e0*/  @!P6 IMAD.IADD R82, R82, 0x1, -R3.reuse ;  /* 0x000000015252e824 */ /* 0x100fe200078e0a03 */
[----:B------:R-:W-:Y:S01]  /*34f0*/  ISETP.GT.U32.AND P6, PT, R90, R53, PT ;  /* 0x000000355a00720c */ /* 0x000fe20003fc4070 */
[--C-:B------:R-:W-:Y:S01]  /*3500*/  @!P4 IMAD.IADD R86, R86, 0x1, -R3.reuse ;  /* 0x000000015656c824 */ /* 0x100fe200078e0a03 */
[----:B------:R-:W-:Y:S01]  /*3510*/  ISETP.GE.AND P4, PT, R67, RZ, PT ;  /* 0x000000ff4300720c */ /* 0x000fe20003f86270 */
[----:B------:R-:W-:Y:S01]  /*3520*/  @!P5 IMAD.IADD R84, R84, 0x1, -R3 ;  /* 0x000000015454d824 */ /* 0x000fe200078e0a03 */
[----:B------:R-:W-:Y:S01]  /*3530*/  ISETP.GE.AND P5, PT, R69, RZ, PT ;  /* 0x000000ff4500720c */ /* 0x000fe20003fa6270 */
[----:B------:R-:W-:-:S02]  /*3540*/  IMAD.SHL.U32 R57, R175, 0x8, RZ ;  /* 0x00000008af397824 */ /* 0x000fc400078e00ff */
[----:B------:R-:W-:Y:S01]  /*3550*/  @!P1 IMAD.IADD R8, R8, 0x1, -R3 ;  /* 0x0000000108089824 */ /* 0x000fe200078e0a03 */
[----:B------:R-:W-:Y:S01]  /*3560*/  ISETP.GE.AND P1, PT, R71, RZ, PT ;  /* 0x000000ff4700720c */ /* 0x000fe20003f26270 */
[----:B------:R-:W-:Y:S01]  /*3570*/  @!P0 IMAD.MOV R68, RZ, RZ, -R68 ;  /* 0x000000ffff448224 */ /* 0x000fe200078e0a44 */
[C---:B------:R-:W-:Y:S01]  /*3580*/  ISETP.GT.U32.AND P0, PT, R3.reuse, R80, PT ;  /* 0x000000500300720c */ /* 0x040fe20003f04070 */
[----:B------:R-:W-:Y:S01]  /*3590*/  @!P2 IMAD.MOV R70, RZ, RZ, -R70 ;  /* 0x000000ffff46a224 */ /* 0x000fe200078e0a46 */
[----:B------:R-:W-:Y:S01]  /*35a0*/  ISETP.GT.U32.AND P2, PT, R3, R82, PT ;  /* 0x000000520300720c */ /* 0x000fe20003f44070 */
[----:B------:R-:W-:Y:S01]  /*35b0*/  IMAD.SHL.U32 R59, R55, 0x10, RZ ;  /* 0x00000010373b7824 */ /* 0x000fe200078e00ff */
[----:B------:R-:W-:Y:S01]  /*35c0*/  @!P6 IADD3 R53, R53, -R90, RZ ;  /* 0x8000005a3535e210 */ /* 0x000fe20007ffe0ff */
[----:B------:R-:W-:Y:S01]  /*35d0*/  @!P4 IMAD.MOV R72, RZ, RZ, -R72 ;  /* 0x000000ffff48c224 */ /* 0x000fe200078e0a48 */
[C---:B------:R-:W-:Y:S01]  /*35e0*/  ISETP.GT.U32.AND P4, PT, R3.reuse, R86, PT ;  /* 0x000000560300720c */ /* 0x040fe20003f84070 */
[----:B------:R-:W-:Y:S01]  /*35f0*/  @!P5 IMAD.MOV R74, RZ, RZ, -R74 ;  /* 0x000000ffff4ad224 */ /* 0x000fe200078e0a4a */
[----:B------:R-:W-:-:S02]  /*3600*/  ISETP.GT.U32.AND P5, PT, R3, R84, PT ;  /* 0x000000540300720c */ /* 0x000fc40003fa4070 */
[----:B------:R-:W-:Y:S01]  /*3610*/  ISETP.GT.U32.AND P6, PT, R3, R8, PT ;  /* 0x000000080300720c */ /* 0x000fe20003fc4070 */
[----:B------:R-:W-:Y:S01]  /*3620*/  @!P1 IMAD.MOV R76, RZ, RZ, -R76 ;  /* 0x000000ffff4c9224 */ /* 0x000fe200078e0a4c */
[----:B------:R-:W-:Y:S01]  /*3630*/  ISETP.GT.U32.AND P1, PT, R90, R53, PT ;  /* 0x000000355a00720c */ /* 0x000fe20003f24070 */
[--C-:B------:R-:W-:Y:S01]  /*3640*/  @!P0 IMAD.IADD R80, R80, 0x1, -R3.reuse ;  /* 0x0000000150508824 */ /* 0x100fe200078e0a03 */
[----:B------:R-:W-:Y:S01]  /*3650*/  ISETP.GE.AND P0, PT, R73, RZ, PT ;  /* 0x000000ff4900720c */ /* 0x000fe20003f06270 */
[--C-:B------:R-:W-:Y:S01]  /*3660*/  @!P2 IMAD.IADD R82, R82, 0x1, -R3.reuse ;  /* 0x000000015252a824 */ /* 0x100fe200078e0a03 */
[----:B------:R-:W-:Y:S02]  /*3670*/  ISETP.GE.AND P2, PT, R75, RZ, PT ;  /* 0x000000ff4b00720c */ /* 0x000fe40003f46270 */
[----:B------:R-:W-:Y:S01]  /*3680*/  LOP3.LUT R88, R57, 0x30, RZ, 0xc0, !PT ;  /* 0x0000003039587812 */ /* 0x000fe200078ec0ff */
[--C-:B------:R-:W-:Y:S01]  /*3690*/  @!P4 IMAD.IADD R86, R86, 0x1, -R3.reuse ;  /* 0x000000015656c824 */ /* 0x100fe200078e0a03 */
[----:B------:R-:W-:Y:S01]  /*36a0*/  ISETP.GE.AND P4, PT, R77, RZ, PT ;  /* 0x000000ff4d00720c */ /* 0x000fe20003f86270 */
[--C-:B------:R-:W-:Y:S01]  /*36b0*/  @!P5 IMAD.IADD R84, R84, 0x1, -R3.reuse ;  /* 0x000000015454d824 */ /* 0x100fe200078e0a03 */
[----:B------:R-:W-:Y:S01]  /*36c0*/  ISETP.GE.AND P5, PT, R79, RZ, PT ;  /* 0x000000ff4f00720c */ /* 0x000fe20003fa6270 */
[----:B------:R-:W-:Y:S01]  /*36d0*/  @!P6 IMAD.IADD R8, R8, 0x1, -R3 ;  /* 0x000000010808e824 */ /* 0x000fe200078e0a03 */
[----:B------:R-:W-:Y:S01]  /*36e0*/  ISETP.GE.AND P6, PT, R9, RZ, PT ;  /* 0x000000ff0900720c */ /* 0x000fe20003fc6270 */
[----:B------:R-:W-:Y:S01]  /*36f0*/  @!P3 IMAD.MOV R86, RZ, RZ, -R86 ;  /* 0x000000ffff56b224 */ /* 0x000fe200078e0a56 */
[----:B------:R-:W-:Y:S01]  /*3700*/  LOP3.LUT R3, RZ, c[0x0][0x17c], RZ, 0x33, !PT ;  /* 0x00005f00ff037a12 */ /* 0x000fe200078e33ff */
[----:B------:R-:W-:Y:S01]  /*3710*/  @!P0 IMAD.MOV R78, RZ, RZ, -R78 ;  /* 0x000000ffff4e8224 */ /* 0x000fe200078e0a4e */
[----:B------:R-:W-:Y:S01]  /*3720*/  ISETP.NE.AND P0, PT, RZ, c[0x0][0x17c], PT ;  /* 0x00005f00ff007a0c */ /* 0x000fe20003f05270 */
[----:B------:R-:W-:Y:S01]  /*3730*/  @!P2 IMAD.MOV R80, RZ, RZ, -R80 ;  /* 0x000000ffff50a224 */ /* 0x000fe200078e0a50 */
[----:B------:R-:W-:Y:S01]  /*3740*/  @!P1 IADD3 R53, R53, -R90, RZ ;  /* 0x8000005a35359210 */ /* 0x000fe20007ffe0ff */
[----:B------:R-:W-:Y:S01]  /*3750*/  IMAD R57, R55, 0x40, R88 ;  /* 0x0000004037397824 */ /* 0x000fe200078e0258 */
[C---:B------:R-:W-:Y:S01]  /*3760*/  SEL R5, R3.reuse, R5, !P0 ;  /* 0x0000000503057207 */ /* 0x040fe20004000000 */
[----:B------:R-:W-:Y:S01]  /*3770*/  @!P4 IMAD.MOV R82, RZ, RZ, -R82 ;  /* 0x000000ffff52c224 */ /* 0x000fe200078e0a52 */
[C---:B------:R-:W-:Y:S01]  /*3780*/  SEL R7, R3.reuse, R7, !P0 ;  /* 0x0000000703077207 */ /* 0x040fe20004000000 */
[----:B------:R-:W-:Y:S01]  /*3790*/  @!P5 IMAD.MOV R84, RZ, RZ, -R84 ;  /* 0x000000ffff54d224 */ /* 0x000fe200078e0a54 */
[C---:B------:R-:W-:Y:S01]  /*37a0*/  SEL R6, R3.reuse, R6, !P0 ;  /* 0x0000000603067207 */ /* 0x040fe20004000000 */
[----:B------:R-:W-:Y:S01]  /*37b0*/  @!P6 IMAD.MOV R8, RZ, RZ, -R8 ;  /* 0x000000ffff08e224 */ /* 0x000fe200078e0a08 */
[----:B------:R-:W-:Y:S01]  /*37c0*/  SEL R11, R3, R11, !P0 ;  /* 0x0000000b030b7207 */ /* 0x000fe20004000000 */
[----:B------:R-:W-:Y:S01]  /*37d0*/  IMAD R88, R55, 0x4, R220 ;  /* 0x0000000437587824 */ /* 0x000fe200078e02dc */
[----:B------:R-:W-:Y:S01]  /*37e0*/  SEL R10, R3, R10, !P0 ;  /* 0x0000000a030a7207 */ /* 0x000fe20004000000 */
[----:B------:R-:W-:Y:S01]  /*37f0*/  IMAD R55, R7, c[0x0][0x190], RZ ;  /* 0x0000640007377a24 */ /* 0x000fe200078e02ff */
[----:B------:R-:W-:-:S02]  /*3800*/  SEL R12, R3, R12, !P0 ;  /* 0x0000000c030c7207 */ /* 0x000fc40004000000 */
[C---:B------:R-:W-:Y:S02]  /*3810*/  SEL R14, R3.reuse, R14, !P0 ;  /* 0x0000000e030e7207 */ /* 0x040fe40004000000 */
[C---:B------:R-:W-:Y:S02]  /*3820*/  SEL R13, R3.reuse, R13, !P0 ;  /* 0x0000000d030d7207 */ /* 0x040fe40004000000 */
[C---:B------:R-:W-:Y:S01]  /*3830*/  SEL R15, R3.reuse, R15, !P0 ;  /* 0x0000000f030f7207 */ /* 0x040fe20004000000 */
[----:B------:R-:W-:Y:S01]  /*3840*/  IMAD R61, R14, c[0x0][0x190], RZ ;  /* 0x000064000e3d7a24 */ /* 0x000fe200078e02ff */
[C---:B------:R-:W-:Y:S02]  /*3850*/  SEL R16, R3.reuse, R16, !P0 ;  /* 0x0000001003107207 */ /* 0x040fe40004000000 */
[----:B------:R-:W-:Y:S01]  /*3860*/  SEL R17, R3, R17, !P0 ;  /* 0x0000001103117207 */ /* 0x000fe20004000000 */
[----:B------:R-:W-:Y:S01]  /*3870*/  IMAD R63, R15, c[0x0][0x190], RZ ;  /* 0x000064000f3f7a24 */ /* 0x000fe200078e02ff */
[----:B------:R-:W-:-:S02]  /*3880*/  SEL R18, R3, R18, !P0 ;  /* 0x0000001203127207 */ /* 0x000fc40004000000 */
[----:B------:R-:W-:Y:S01]  /*3890*/  SEL R19, R3, R19, !P0 ;  /* 0x0000001303137207 */ /* 0x000fe20004000000 */
[----:B------:R-:W-:Y:S01]  /*38a0*/  IMAD R69, R17, c[0x0][0x190], RZ ;  /* 0x0000640011457a24 */ /* 0x000fe200078e02ff */
[C---:B------:R-:W-:Y:S02]  /*38b0*/  SEL R20, R3.reuse, R20, !P0 ;  /* 0x0000001403147207 */ /* 0x040fe40004000000 */
[----:B------:R-:W-:Y:S01]  /*38c0*/  SEL R21, R3, R21, !P0 ;  /* 0x0000001503157207 */ /* 0x000fe20004000000 */
        /* <DEDUP_REMOVED lines=10> */
[C---:B------:R-:W-:Y:S01]  /*3970*/  SEL R28, R3.reuse, R28, !P0 ;  /* 0x0000001c031c7207 */ /* 0x040fe20004000000 */
[----:B------:R-:W-:Y:S01]  /*3980*/  IMAD R90, R26, c[0x0][0x190], RZ ;  /* 0x000064001a5a7a24 */ /* 0x000fe200078e02ff */
        /* <DEDUP_REMOVED lines=50> */
[----:B------:R-:W-:Y:S01]  /*3cb0*/  SEL R139, R3, R58, !P0 ;  /* 0x0000003a038b7207 */ /* 0x000fe20004000000 */
        /* <DEDUP_REMOVED lines=9> */
[C---:B------:R-:W-:Y:S01]  /*3d50*/  SEL R149, R3.reuse, R66, !P0 ;  /* 0x0000004203957207 */ /* 0x040fe20004000000 */
[----:B------:R-:W-:Y:S01]  /*3d60*/  IMAD R56, R56, c[0x0][0x190], RZ ;  /* 0x0000640038387a24 */ /* 0x000fe200078e02ff */
[C---:B------:R-:W-:Y:S01]  /*3d70*/  SEL R151, R3.reuse, R68, !P0 ;  /* 0x0000004403977207 */ /* 0x040fe20004000000 */
        /* <DEDUP_REMOVED lines=21> */
[----:B------:R-:W-:Y:S01]  /*3ed0*/  ISETP.GE.AND P1, PT, R0, RZ, PT ;  /* 0x000000ff0000720c */ /* 0x000fe20003f26270 */
[----:B------:R-:W-:Y:S01]  /*3ee0*/  IMAD R153, R153, c[0x0][0x190], RZ ;  /* 0x0000640099997a24 */ /* 0x000fe200078e02ff */
[----:B------:R-:W-:Y:S01]  /*3ef0*/  ISETP.NE.AND P0, PT, RZ, c[0x0][0x178], PT ;  /* 0x00005e00ff007a0c */ /* 0x000fe20003f05270 */
[----:B------:R-:W-:Y:S01]  /*3f00*/  IMAD R155, R155, c[0x0][0x190], RZ ;  /* 0x000064009b9b7a24 */ /* 0x000fe200078e02ff */
[--C-:B------:R-:W-:Y:S01]  /*3f10*/  LOP3.LUT R59, R59, 0x30, R4.reuse, 0x78, !PT ;  /* 0x000000303b3b7812 */ /* 0x100fe200078e7804 */
[----:B------:R-:W-:Y:S01]  /*3f20*/  IMAD R157, R157, c[0x0][0x190], RZ ;  /* 0x000064009d9d7a24 */ /* 0x000fe200078e02ff */
[----:B------:R-:W-:Y:S01]  /*3f30*/  LOP3.LUT R57, R57, 0x10, R4, 0x78, !PT ;  /* 0x0000001039397812 */ /* 0x000fe200078e7804 */
[----:B------:R-:W-:Y:S01]  /*3f40*/  IMAD R4, R203, c[0x0][0x18c], RZ ;  /* 0x00006300cb047a24 */ /* 0x000fe200078e02ff */
[----:B------:R-:W-:Y:S01]  /*3f50*/  LEA R8, P3, R58, c[0x0][0x168], 0x1 ;  /* 0x00005a003a087a11 */ /* 0x000fe200078608ff */
[----:B------:R-:W-:Y:S01]  /*3f60*/  IMAD.U32 R193, R88, 0x40, R59 ;  /* 0x0000004058c17824 */ /* 0x000fe200078e003b */
[----:B------:R-:W-:Y:S01]  /*3f70*/  LOP3.LUT R195, R57, 0x200, R176, 0xf8, !PT ;  /* 0x0000020039c37812 */ /* 0x000fe200078ef8b0 */
[----:B------:R-:W-:Y:S01]  /*3f80*/  IMAD R57, R6, c[0x0][0x190], RZ ;  /* 0x0000640006397a24 */ /* 0x000fe200078e02ff */
[----:B------:R-:W-:Y:S01]  /*3f90*/  LEA.HI.X.SX32 R18, R58, c[0x0][0x16c], 0x1, P3 ;  /* 0x00005b003a127a11 */ /* 0x000fe200018f0eff */
[----:B------:R-:W-:Y:S01]  /*3fa0*/  @!P1 IMAD.MOV R53, RZ, RZ, -R53 ;  /* 0x000000ffff359224 */ /* 0x000fe200078e0a35 */
[----:B------:R-:W-:Y:S01]  /*3fb0*/  LEA R6, P1, R55, c[0x0][0x168], 0x1 ;  /* 0x00005a0037067a11 */ /* 0x000fe200078208ff */
[----:B------:R-:W-:Y:S01]  /*3fc0*/  IMAD R59, R10, c[0x0][0x190], RZ ;  /* 0x000064000a3b7a24 */ /* 0x000fe200078e02ff */
[----:B------:R-:W-:Y:S01]  /*3fd0*/  @!P0 LOP3.LUT R53, RZ, c[0x0][0x178], RZ, 0x33, !PT ;  /* 0x00005e00ff358a12 */ /* 0x000fe200078e33ff */
[----:B------:R-:W-:Y:S01]  /*3fe0*/  IMAD R88, R24, c[0x0][0x190], RZ ;  /* 0x0000640018587a24 */ /* 0x000fe200078e02ff */
[C---:B------:R-:W-:Y:S01]  /*3ff0*/  LEA R5, P0, R54.reuse, c[0x0][0x168], 0x1 ;  /* 0x00005a0036057a11 */ /* 0x040fe200078008ff */
[----:B------:R-:W-:Y:S01]  /*4000*/  IMAD R159, R159, c[0x0][0x190], RZ ;  /* 0x000064009f9f7a24 */ /* 0x000fe200078e02ff */
[----:B------:R-:W-:Y:S01]  /*4010*/  LEA R7, P2, R57, c[0x0][0x168], 0x1 ;  /* 0x00005a0039077a11 */ /* 0x000fe200078408ff */
[----:B------:R-:W-:Y:S01]  /*4020*/  IMAD R53, R53, c[0x0][0x184], RZ ;  /* 0x0000610035357a24 */ /* 0x000fe200078e02ff */
[----:B------:R-:W-:Y:S01]  /*4030*/  LEA R9, P4, R59, c[0x0][0x168], 0x1 ;  /* 0x00005a003b097a11 */ /* 0x000fe200078808ff */
[----:B------:R-:W-:Y:S01]  /*4040*/  IMAD R161, R161, c[0x0][0x190], RZ ;  /* 0x00006400a1a17a24 */ /* 0x000fe200078e02ff */
[----:B------:R-:W-:Y:S01]  /*4050*/  LEA.HI.X.SX32 R12, R54, c[0x0][0x16c], 0x1, P0 ;  /* 0x00005b00360c7a11 */ /* 0x000fe200000f0eff */
        /* <DEDUP_REMOVED lines=10> */
[----:B------:R-:W-:Y:S01]  /*4100*/  CS2R R72, SRZ ;  /* 0x0000000000487805 */ /* 0x000fe2000001ff00 */
[----:B------:R-:W-:Y:S01]  /*4110*/  LEA.HI.X.SX32 R14, R55, c[0x0][0x16c], 0x1, P1 ;  /* 0x00005b00370e7a11 */ /* 0x000fe200008f0eff */
[----:B------:R-:W-:Y:S01]  /*4120*/  CS2R R74, SRZ ;  /* 0x00000000004a7805 */ /* 0x000fe2000001ff00 */
[----:B------:R-:W-:Y:S01]  /*4130*/  LEA R15, P1, R63, c[0x0][0x168], 0x1 ;  /* 0x00005a003f0f7a11 */ /* 0x000fe200078208ff */
[----:B------:R-:W-:Y:S01]  /*4140*/  CS2R R64, SRZ ;  /* 0x0000000000407805 */ /* 0x000fe2000001ff00 */
[----:B------:R-:W-:Y:S01]  /*4150*/  LEA.HI.X.SX32 R16, R57, c[0x0][0x16c], 0x1, P2 ;  /* 0x00005b0039107a11 */ /* 0x000fe200010f0eff */
[----:B------:R-:W-:Y:S01]  /*4160*/  CS2R R66, SRZ ;  /* 0x0000000000427805 */ /* 0x000fe2000001ff00 */
[----:B------:R-:W-:Y:S01]  /*4170*/  LEA.HI.X.SX32 R20, R59, c[0x0][0x16c], 0x1, P4 ;  /* 0x00005b003b147a11 */ /* 0x000fe200020f0eff */
[----:B------:R-:W-:Y:S01]  /*4180*/  CS2R R76, SRZ ;  /* 0x00000000004c7805 */ /* 0x000fe2000001ff00 */
[----:B------:R-:W-:Y:S01]  /*4190*/  LEA R17, P2, R68, c[0x0][0x168], 0x1 ;  /* 0x00005a0044117a11 */ /* 0x000fe200078408ff */
[----:B------:R-:W-:Y:S01]  /*41a0*/  CS2R R78, SRZ ;  /* 0x00000000004e7805 */ /* 0x000fe2000001ff00 */
[----:B------:R-:W-:Y:S01]  /*41b0*/  LEA R19, P3, R69, c[0x0][0x168], 0x1 ;  /* 0x00005a0045137a11 */ /* 0x000fe200078608ff */
[----:B------:R-:W-:Y:S01]  /*41c0*/  CS2R R84, SRZ ;  /* 0x0000000000547805 */ /* 0x000fe2000001ff00 */
[----:B------:R-:W-:Y:S01]  /*41d0*/  LEA R21, P4, R70, c[0x0][0x168], 0x1 ;  /* 0x00005a0046157a11 */ /* 0x000fe200078808ff */
[----:B------:R-:W-:Y:S01]  /*41e0*/  CS2R R86, SRZ ;  /* 0x0000000000567805 */ /* 0x000fe2000001ff00 */
[----:B------:R-:W-:-:S02]  /*41f0*/  LEA.HI.X.SX32 R22, R60, c[0x0][0x16c], 0x1, P5 ;  /* 0x00005b003c167a11 */ /* 0x000fc400028f0eff */
[----:B------:R-:W-:Y:S02]  /*4200*/  LEA.HI.X.SX32 R24, R61, c[0x0][0x16c], 0x1, P6 ;  /* 0x00005b003d187a11 */ /* 0x000fe400030f0eff */
[----:B------:R-:W-:Y:S02]  /*4210*/  LEA.HI.X.SX32 R26, R62, c[0x0][0x16c], 0x1, P0 ;  /* 0x00005b003e1a7a11 */ /* 0x000fe400000f0eff */
[----:B------:R-:W-:Y:S02]  /*4220*/  LEA R23, P5, R71, c[0x0][0x168], 0x1 ;  /* 0x00005a0047177a11 */ /* 0x000fe400078a08ff */
[----:B------:R-:W-:Y:S02]  /*4230*/  LEA R25, P6, R80, c[0x0][0x168], 0x1 ;  /* 0x00005a0050197a11 */ /* 0x000fe400078c08ff */
[----:B------:R-:W-:Y:S02]  /*4240*/  LEA R27, P0, R81, c[0x0][0x168], 0x1 ;  /* 0x00005a00511b7a11 */ /* 0x000fe400078008ff */
[----:B------:R-:W-:-:S02]  /*4250*/  LEA.HI.X.SX32 R28, R63, c[0x0][0x16c], 0x1, P1 ;  /* 0x00005b003f1c7a11 */ /* 0x000fc400008f0eff */
[----:B------:R-:W-:Y:S02]  /*4260*/  LEA R29, P1, R82, c[0x0][0x168], 0x1 ;  /* 0x00005a00521d7a11 */ /* 0x000fe400078208ff */
[----:B------:R-:W-:Y:S02]  /*4270*/  LEA.HI.X.SX32 R30, R68, c[0x0][0x16c], 0x1, P2 ;  /* 0x00005b00441e7a11 */ /* 0x000fe400010f0eff */
[----:B------:R-:W-:Y:S02]  /*4280*/  LEA.HI.X.SX32 R32, R69, c[0x0][0x16c], 0x1, P3 ;  /* 0x00005b0045207a11 */ /* 0x000fe400018f0eff */
[----:B------:R-:W-:Y:S02]  /*4290*/  LEA.HI.X.SX32 R34, R70, c[0x0][0x16c], 0x1, P4 ;  /* 0x00005b0046227a11 */ /* 0x000fe400020f0eff */
[----:B------:R-:W-:Y:S02]  /*42a0*/  LEA R31, P2, R83, c[0x0][0x168], 0x1 ;  /* 0x00005a00531f7a11 */ /* 0x000fe400078408ff */
[----:B------:R-:W-:-:S02]  /*42b0*/  LEA R33, P3, R88, c[0x0][0x168], 0x1 ;  /* 0x00005a0058217a11 */ /* 0x000fc400078608ff */
        /* <DEDUP_REMOVED lines=8> */
[----:B------:R-:W-:Y:S02]  /*4340*/  LEA R43, P1, R95, c[0x0][0x168], 0x1 ;  /* 0x00005a005f2b7a11 */ /* 0x000fe400078208ff */
[----:B------:R-:W-:Y:S02]  /*4350*/  LEA.HI.X.SX32 R44, R83, c[0x0][0x16c], 0x1, P2 ;  /* 0x00005b00532c7a11 */ /* 0x000fe400010f0eff */
[----:B------:R-:W-:Y:S02]  /*4360*/  LEA.HI.X.SX32 R45, R88, c[0x0][0x16c], 0x1, P3 ;  /* 0x00005b00582d7a11 */ /* 0x000fe400018f0eff */
[----:B------:R-:W-:-:S02]  /*4370*/  LEA.HI.X.SX32 R46, R89, c[0x0][0x16c], 0x1, P4 ;  /* 0x00005b00592e7a11 */ /* 0x000fc400020f0eff */
[----:B------:R-:W-:Y:S02]  /*4380*/  LEA R92, P2, R97, c[0x0][0x168], 0x1 ;  /* 0x00005a00615c7a11 */ /* 0x000fe400078408ff */
[----:B------:R-:W-:Y:S02]  /*4390*/  LEA R94, P3, R99, c[0x0][0x168], 0x1 ;  /* 0x00005a00635e7a11 */ /* 0x000fe400078608ff */
        /* <DEDUP_REMOVED lines=8> */
[----:B------:R-:W-:Y:S02]  /*4420*/  LEA R104, P1, R109, c[0x0][0x168], 0x1 ;  /* 0x00005a006d687a11 */ /* 0x000fe400078208ff */
[----:B------:R-:W-:-:S02]  /*4430*/  LEA.HI.X.SX32 R51, R97, c[0x0][0x16c], 0x1, P2 ;  /* 0x00005b0061337a11 */ /* 0x000fc400010f0eff */
[----:B------:R-:W-:Y:S02]  /*4440*/  LEA.HI.X.SX32 R93, R99, c[0x0][0x16c], 0x1, P3 ;  /* 0x00005b00635d7a11 */ /* 0x000fe400018f0eff */
[----:B------:R-:W-:Y:S02]  /*4450*/  LEA.HI.X.SX32 R95, R101, c[0x0][0x16c], 0x1, P4 ;  /* 0x00005b00655f7a11 */ /* 0x000fe400020f0eff */
[----:B------:R-:W-:Y:S02]  /*4460*/  LEA R106, P2, R111, c[0x0][0x168], 0x1 ;  /* 0x00005a006f6a7a11 */ /* 0x000fe400078408ff */
[----:B------:R-:W-:Y:S02]  /*4470*/  LEA R108, P3, R113, c[0x0][0x168], 0x1 ;  /* 0x00005a00716c7a11 */ /* 0x000fe400078608ff */
        /* <DEDUP_REMOVED lines=24> */
[----:B------:R-:W-:Y:S02]  /*4600*/  LEA.HI.X.SX32 R123, R129, c[0x0][0x16c], 0x1, P4 ;  /* 0x00005b00817b7a11 */ /* 0x000fe400020f0eff */
[----:B------:R-:W-:-:S02]  /*4610*/  LEA R132, P1, R137, c[0x0][0x168], 0x1 ;  /* 0x00005a0089847a11 */ /* 0x000fc400078208ff */
[----:B------:R-:W-:Y:S02]  /*4620*/  LEA.HI.X.SX32 R125, R131, c[0x0][0x16c], 0x1, P5 ;  /* 0x00005b00837d7a11 */ /* 0x000fe400028f0eff */
[----:B------:R-:W-:Y:S02]  /*4630*/  LEA.HI.X.SX32 R127, R133, c[0x0][0x16c], 0x1, P6 ;  /* 0x00005b00857f7a11 */ /* 0x000fe400030f0eff */
[----:B------:R-:W-:Y:S02]  /*4640*/  LEA.HI.X.SX32 R129, R135, c[0x0][0x16c], 0x1, P0 ;  /* 0x00005b0087817a11 */ /* 0x000fe400000f0eff */
[----:B------:R-:W-:Y:S02]  /*4650*/  LEA R134, P2, R148, c[0x0][0x168], 0x1 ;  /* 0x00005a0094867a11 */ /* 0x000fe400078408ff */
[----:B------:R-:W-:Y:S02]  /*4660*/  LEA R136, P3, R52, c[0x0][0x168], 0x1 ;  /* 0x00005a0034887a11 */ /* 0x000fe400078608ff */
[----:B------:R-:W-:-:S02]  /*4670*/  LEA R138, P4, R56, c[0x0][0x168], 0x1 ;  /* 0x00005a00388a7a11 */ /* 0x000fc400078808ff */
[----:B------:R-:W-:Y:S02]  /*4680*/  LEA R140, P5, R139, c[0x0][0x168], 0x1 ;  /* 0x00005a008b8c7a11 */ /* 0x000fe400078a08ff */
[----:B------:R-:W-:Y:S02]  /*4690*/  LEA R142, P6, R141, c[0x0][0x168], 0x1 ;  /* 0x00005a008d8e7a11 */ /* 0x000fe400078c08ff */
[----:B------:R-:W-:Y:S02]  /*46a0*/  LEA R144, P0, R143, c[0x0][0x168], 0x1 ;  /* 0x00005a008f907a11 */ /* 0x000fe400078008ff */
[----:B------:R-:W-:Y:S02]  /*46b0*/  LEA.HI.X.SX32 R131, R137, c[0x0][0x16c], 0x1, P1 ;  /* 0x00005b0089837a11 */ /* 0x000fe400008f0eff */
[----:B------:R-:W-:Y:S02]  /*46c0*/  LEA.HI.X.SX32 R133, R148, c[0x0][0x16c], 0x1, P2 ;  /* 0x00005b0094857a11 */ /* 0x000fe400010f0eff */
[----:B------:R-:W-:-:S02]  /*46d0*/  LEA.HI.X.SX32 R135, R52, c[0x0][0x16c], 0x1, P3 ;  /* 0x00005b0034877a11 */ /* 0x000fc400018f0eff */
[----:B------:R-:W-:Y:S02]  /*46e0*/  LEA.HI.X.SX32 R137, R56, c[0x0][0x16c], 0x1, P4 ;  /* 0x00005b0038897a11 */ /* 0x000fe400020f0eff */
[----:B------:R-:W-:Y:S02]  /*46f0*/  LEA.HI.X.SX32 R139, R139, c[0x0][0x16c], 0x1, P5 ;  /* 0x00005b008b8b7a11 */ /* 0x000fe400028f0eff */
[----:B------:R-:W-:Y:S02]  /*4700*/  LEA.HI.X.SX32 R141, R141, c[0x0][0x16c], 0x1, P6 ;  /* 0x00005b008d8d7a11 */ /* 0x000fe400030f0eff */
[----:B------:R-:W-:Y:S02]  /*4710*/  LEA.HI.X.SX32 R143, R143, c[0x0][0x16c], 0x1, P0 ;  /* 0x00005b008f8f7a11 */ /* 0x000fe400000f0eff */
[----:B------:R-:W-:Y:S02]  /*4720*/  LEA R146, P1, R145, c[0x0][0x168], 0x1 ;  /* 0x00005a0091927a11 */ /* 0x000fe400078208ff */
[----:B------:R-:W-:-:S02]  /*4730*/  LEA R148, P2, R147, c[0x0][0x168], 0x1 ;  /* 0x00005a0093947a11 */ /* 0x000fc400078408ff */
[----:B------:R-:W-:Y:S02]  /*4740*/  LEA R150, P3, R149, c[0x0][0x168], 0x1 ;  /* 0x00005a0095967a11 */ /* 0x000fe400078608ff */
[----:B------:R-:W-:Y:S02]  /*4750*/  LEA R152, P4, R151, c[0x0][0x168], 0x1 ;  /* 0x00005a0097987a11 */ /* 0x000fe400078808ff */
[----:B------:R-:W-:Y:S02]  /*4760*/  LEA R154, P5, R153, c[0x0][0x168], 0x1 ;  /* 0x00005a00999a7a11 */ /* 0x000fe400078a08ff */
[----:B------:R-:W-:Y:S02]  /*4770*/  LEA R156, P6, R155, c[0x0][0x168], 0x1 ;  /* 0x00005a009b9c7a11 */ /* 0x000fe400078c08ff */
[----:B------:R-:W-:Y:S02]  /*4780*/  LEA R158, P0, R157, c[0x0][0x168], 0x1 ;  /* 0x00005a009d9e7a11 */ /* 0x000fe400078008ff */
[----:B------:R-:W-:-:S02]  /*4790*/  SHF.R.S32.HI R3, RZ, 0x1f, R4 ;  /* 0x0000001fff037819 */ /* 0x000fc40000011404 */
[----:B------:R-:W-:Y:S02]  /*47a0*/  LEA.HI.X.SX32 R145, R145, c[0x0][0x16c], 0x1, P1 ;  /* 0x00005b0091917a11 */ /* 0x000fe400008f0eff */
[----:B------:R-:W-:Y:S02]  /*47b0*/  LEA.HI.X.SX32 R147, R147, c[0x0][0x16c], 0x1, P2 ;  /* 0x00005b0093937a11 */ /* 0x000fe400010f0eff */
[----:B------:R-:W-:Y:S02]  /*47c0*/  LEA.HI.X.SX32 R149, R149, c[0x0][0x16c], 0x1, P3 ;  /* 0x00005b0095957a11 */ /* 0x000fe400018f0eff */
[----:B------:R-:W-:Y:S02]  /*47d0*/  LEA.HI.X.SX32 R151, R151, c[0x0][0x16c], 0x1, P4 ;  /* 0x00005b0097977a11 */ /* 0x000fe400020f0eff */
[----:B------:R-:W-:Y:S02]  /*47e0*/  LEA.HI.X.SX32 R153, R153, c[0x0][0x16c], 0x1, P5 ;  /* 0x00005b0099997a11 */ /* 0x000fe400028f0eff */
[----:B------:R-:W-:-:S02]  /*47f0*/  LEA.HI.X.SX32 R155, R155, c[0x0][0x16c], 0x1, P6 ;  /* 0x00005b009b9b7a11 */ /* 0x000fc400030f0eff */
[----:B------:R-:W-:Y:S02]  /*4800*/  LEA.HI.X.SX32 R157, R157, c[0x0][0x16c], 0x1, P0 ;  /* 0x00005b009d9d7a11 */ /* 0x000fe400000f0eff */
[----:B------:R-:W-:Y:S02]  /*4810*/  LEA R160, P1, R159, c[0x0][0x168], 0x1 ;  /* 0x00005a009fa07a11 */ /* 0x000fe400078208ff */
[----:B------:R-:W-:Y:S02]  /*4820*/  LEA R162, P2, R161, c[0x0][0x168], 0x1 ;  /* 0x00005a00a1a27a11 */ /* 0x000fe400078408ff */
[----:B------:R-:W-:Y:S02]  /*4830*/  LEA R164, P3, R163, c[0x0][0x168], 0x1 ;  /* 0x00005a00a3a47a11 */ /* 0x000fe400078608ff */
[----:B------:R-:W-:Y:S02]  /*4840*/  LEA R166, P4, R165, c[0x0][0x168], 0x1 ;  /* 0x00005a00a5a67a11 */ /* 0x000fe400078808ff */
[----:B------:R-:W-:-:S02]  /*4850*/  LEA R168, P5, R167, c[0x0][0x168], 0x1 ;  /* 0x00005a00a7a87a11 */ /* 0x000fc400078a08ff */
[----:B------:R-:W-:Y:S02]  /*4860*/  LEA R170, P6, R169, c[0x0][0x168], 0x1 ;  /* 0x00005a00a9aa7a11 */ /* 0x000fe400078c08ff */
[----:B------:R-:W-:Y:S02]  /*4870*/  LEA R172, P0, R171, c[0x0][0x168], 0x1 ;  /* 0x00005a00abac7a11 */ /* 0x000fe400078008ff */
[C---:B------:R-:W-:Y:S02]  /*4880*/  SHF.L.U64.HI R3, R4.reuse, 0x1, R3 ;  /* 0x0000000104037819 */ /* 0x040fe40000010203 */
[----:B------:R-:W-:Y:S02]  /*4890*/  SHF.L.U32 R4, R4, 0x1, RZ ;  /* 0x0000000104047819 */ /* 0x000fe400000006ff */
[----:B------:R-:W-:Y:S02]  /*48a0*/  LOP3.LUT R192, R193, 0x40, RZ, 0x3c, !PT ;  /* 0x00000040c1c07812 */ /* 0x000fe400078e3cff */
[----:B------:R-:W-:-:S02]  /*48b0*/  LOP3.LUT R194, R195, 0x20, RZ, 0x3c, !PT ;  /* 0x00000020c3c27812 */ /* 0x000fc400078e3cff */
[----:B------:R-:W-:Y:S02]  /*48c0*/  LEA.HI.X.SX32 R159, R159, c[0x0][0x16c], 0x1, P1 ;  /* 0x00005b009f9f7a11 */ /* 0x000fe400008f0eff */
[----:B------:R-:W-:Y:S02]  /*48d0*/  LEA.HI.X.SX32 R161, R161, c[0x0][0x16c], 0x1, P2 ;  /* 0x00005b00a1a17a11 */ /* 0x000fe400010f0eff */
[----:B------:R-:W-:Y:S02]  /*48e0*/  LEA.HI.X.SX32 R163, R163, c[0x0][0x16c], 0x1, P3 ;  /* 0x00005b00a3a37a11 */ /* 0x000fe400018f0eff */
[----:B------:R-:W-:Y:S02]  /*48f0*/  LEA.HI.X.SX32 R165, R165, c[0x0][0x16c], 0x1, P4 ;  /* 0x00005b00a5a57a11 */ /* 0x000fe400020f0eff */
[----:B------:R-:W-:Y:S02]  /*4900*/  LEA.HI.X.SX32 R167, R167, c[0x0][0x16c], 0x1, P5 ;  /* 0x00005b00a7a77a11 */ /* 0x000fe400028f0eff */
[----:B------:R-:W-:-:S02]  /*4910*/  LEA.HI.X.SX32 R169, R169, c[0x0][0x16c], 0x1, P6 ;  /* 0x00005b00a9a97a11 */ /* 0x000fc400030f0eff */
[----:B------:R-:W-:Y:S02]  /*4920*/  LEA.HI.X.SX32 R171, R171, c[0x0][0x16c], 0x1, P0 ;  /* 0x00005b00abab7a11 */ /* 0x000fe400000f0eff */
.L_x_3:
[----:B------:R-:W-:Y:S01]  /*4930*/  ISETP.GE.AND P1, PT, R218, UR4, PT ;  /* 0x00000004da007c0c */ /* 0x000fe2000bf26270 */
[----:B------:R-:W-:Y:S01]  /*4940*/  IMAD.WIDE R54, R177, 0x2, R222 ;  /* 0x00000002b1367825 */ /* 0x000fe200078e02de */
[----:B------:R-:W-:Y:S02]  /*4950*/  PRMT R235, RZ, 0x7610, R235 ;  /* 0x00007610ffeb7816 */ /* 0x000fe400000000eb */
[----:B------:R-:W-:Y:S01]  /*4960*/  ISETP.GE.AND P0, PT, R219, UR4, PT ;  /* 0x00000004db007c0c */ /* 0x000fe2000bf06270 */
[----:B------:R-:W-:Y:S01]  /*4970*/  IMAD.WIDE R52, R201, 0x2, R222 ;  /* 0x00000002c9347825 */ /* 0x000fe200078e02de */
[----:B------:R-:W-:Y:S02]  /*4980*/  ISETP.GE.AND P2, PT, R215, UR4, PT ;  /* 0x00000004d7007c0c */ /* 0x000fe4000bf46270 */
[----:B------:R-:W-:Y:S02]  /*4990*/  ISETP.GE.AND P3, PT, R214, UR4, PT ;  /* 0x00000004d6007c0c */ /* 0x000fe4000bf66270 */
[----:B------:R-:W-:-:S02]  /*49a0*/  ISETP.GE.AND P4, PT, R213, UR4, PT ;  /* 0x00000004d5007c0c */ /* 0x000fc4000bf86270 */
[----:B------:R-:W-:Y:S01]  /*49b0*/  PRMT R234, RZ, 0x7610, R234 ;  /* 0x00007610ffea7816 */ /* 0x000fe200000000ea */
[----:B------:R0:W2:Y:S01]  /*49c0*/  @!P1 LDG.E.U16 R235, [R54.64] ;  /* 0x0000000636eb9981 */ /* 0x0000a2000c1e1500 */
[----:B------:R-:W-:Y:S01]  /*49d0*/  ISETP.GE.AND P1, PT, R216, UR4, PT ;  /* 0x00000004d8007c0c */ /* 0x000fe2000bf26270 */
[----:B------:R-:W-:Y:S01]  /*49e0*/  IMAD.WIDE R56, R180, 0x2, R222 ;  /* 0x00000002b4387825 */ /* 0x000fe200078e02de */
[----:B------:R-:W-:Y:S02]  /*49f0*/  PRMT R237, RZ, 0x7610, R237 ;  /* 0x00007610ffed7816 */ /* 0x000fe400000000ed */
[----:B------:R1:W3:Y:S01]  /*4a00*/  @!P0 LDG.E.U16 R234, [R52.64] ;  /* 0x0000000634ea8981 */ /* 0x0002e2000c1e1500 */
[----:B------:R-:W-:Y:S01]  /*4a10*/  PRMT R238, RZ, 0x7610, R238 ;  /* 0x00007610ffee7816 */ /* 0x000fe200000000ee */
[----:B------:R-:W-:Y:S01]  /*4a20*/  IMAD.WIDE R58, R181, 0x2, R222 ;  /* 0x00000002b53a7825 */ /* 0x000fe200078e02de */
[----:B------:R-:W-:Y:S02]  /*4a30*/  PRMT R239, RZ, 0x7610, R239 ;  /* 0x00007610ffef7816 */ /* 0x000fe400000000ef */
[----:B------:R-:W-:Y:S01]  /*4a40*/  PRMT R240, RZ, 0x7610, R240 ;  /* 0x00007610fff07816 */ /* 0x000fe200000000f0 */
[--C-:B0-----:R-:W-:Y:S01]  /*4a50*/  IMAD.WIDE R54, R179, 0x2, R222.reuse ;  /* 0x00000002b3367825 */ /* 0x101fe200078e02de */
[----:B------:R-:W-:Y:S01]  /*4a60*/  ISETP.GE.AND P0, PT, R217, UR4, PT ;  /* 0x00000004d9007c0c */ /* 0x000fe2000bf06270 */
[----:B------:R0:W4:Y:S02]  /*4a70*/  @!P2 LDG.E.U16 R238, [R56.64] ;  /* 0x0000000638eea981 */ /* 0x000124000c1e1500 */
[----:B------:R-:W-:Y:S01]  /*4a80*/  IMAD.WIDE R60, R182, 0x2, R222 ;  /* 0x00000002b63c7825 */ /* 0x000fe200078e02de */
[----:B------:R-:W-:Y:S01]  /*4a90*/  ISETP.GE.AND P2, PT, R210, UR4, PT ;  /* 0x00000004d2007c0c */ /* 0x000fe2000bf46270 */
[----:B------:R5:W2:Y:S01]  /*4aa0*/  @!P1 LDG.E.U16 R237, [R54.64] ;  /* 0x0000000636ed9981 */ /* 0x000aa2000c1e1500 */
[----:B------:R-:W-:-:S03]  /*4ab0*/  ISETP.GE.AND P1, PT, R211, UR4, PT ;  /* 0x00000004d3007c0c */ /* 0x000fc6000bf26270 */
[----:B------:R0:W2:Y:S01]  /*4ac0*/  @!P3 LDG.E.U16 R239, [R58.64] ;  /* 0x000000063aefb981 */ /* 0x0000a2000c1e1500 */
[----:B------:R-:W-:-:S03]  /*4ad0*/  ISETP.GE.AND P3, PT, R209, UR4, PT ;  /* 0x00000004d1007c0c */ /* 0x000fc6000bf66270 */
[----:B------:R0:W2:Y:S01]  /*4ae0*/  @!P4 LDG.E.U16 R240, [R60.64] ;  /* 0x000000063cf0c981 */ /* 0x0000a2000c1e1500 */
[----:B------:R-:W-:Y:S01]  /*4af0*/  ISETP.GE.AND P4, PT, R208, UR4, PT ;  /* 0x00000004d0007c0c */ /* 0x000fe2000bf86270 */
[----:B-1----:R-:W-:Y:S01]  /*4b00*/  IMAD.WIDE R52, R178, 0x2, R222 ;  /* 0x00000002b2347825 */ /* 0x002fe200078e02de */
[----:B------:R-:W-:Y:S02]  /*4b10*/  PRMT R236, RZ, 0x7610, R236 ;  /* 0x00007610ffec7816 */ /* 0x000fe400000000ec */
[----:B------:R-:W-:Y:S01]  /*4b20*/  PRMT R242, RZ, 0x7610, R242 ;  /* 0x00007610fff27816 */ /* 0x000fe200000000f2 */
[----:B-----5:R-:W-:Y:S01]  /*4b30*/  IMAD.WIDE R54, R184, 0x2, R222 ;  /* 0x00000002b8367825 */ /* 0x020fe200078e02de */
[----:B------:R-:W-:Y:S02]  /*4b40*/  PRMT R243, RZ, 0x7610, R243 ;  /* 0x00007610fff37816 */ /* 0x000fe400000000f3 */
[----:B------:R1:W5:Y:S01]  /*4b50*/  @!P0 LDG.E.U16 R236, [R52.64] ;  /* 0x0000000634ec8981 */ /* 0x000362000c1e1500 */
[----:B------:R-:W-:Y:S01]  /*4b60*/  PRMT R244, RZ, 0x7610, R244 ;  /* 0x00007610fff47816 */ /* 0x000fe200000000f4 */
[----:B0-----:R-:W-:Y:S01]  /*4b70*/  IMAD.WIDE R56, R185, 0x2, R222 ;  /* 0x00000002b9387825 */ /* 0x001fe200078e02de */
[----:B------:R-:W-:Y:S01]  /*4b80*/  PRMT R245, RZ, 0x7610, R245 ;  /* 0x00007610fff57816 */ /* 0x000fe200000000f5 */
[----:B------:R0:W2:Y:S01]  /*4b90*/  @!P1 LDG.E.U16 R242, [R54.64] ;  /* 0x0000000636f29981 */ /* 0x0000a2000c1e1500 */
[----:B------:R-:W-:Y:S01]  /*4ba0*/  ISETP.GE.AND P0, PT, R212, UR4, PT ;  /* 0x00000004d4007c0c */ /* 0x000fe2000bf06270 */
[----:B------:R-:W-:-:S04]  /*4bb0*/  IMAD.WIDE R58, R186, 0x2, R222 ;  /* 0x00000002ba3a7825 */ /* 0x000fc800078e02de */
[----:B------:R-:W-:Y:S01]  /*4bc0*/  IMAD.WIDE R60, R187, 0x2, R222 ;  /* 0x00000002bb3c7825 */ /* 0x000fe200078e02de */
[----:B------:R0:W2:Y:S01]  /*4bd0*/  @!P2 LDG.E.U16 R243, [R56.64] ;  /* 0x0000000638f3a981 */ /* 0x0000a2000c1e1500 */
[----:B------:R-:W-:Y:S02]  /*4be0*/  ISETP.GE.AND P1, PT, R207, UR4, PT ;  /* 0x00000004cf007c0c */ /* 0x000fe4000bf26270 */
[----:B------:R-:W-:Y:S01]  /*4bf0*/  ISETP.GE.AND P2, PT, R206, UR4, PT ;  /* 0x00000004ce007c0c */ /* 0x000fe2000bf46270 */
[----:B------:R0:W2:Y:S01]  /*4c00*/  @!P3 LDG.E.U16 R244, [R58.64] ;  /* 0x000000063af4b981 */ /* 0x0000a2000c1e1500 */
[----:B------:R-:W-:-:S03]  /*4c10*/  ISETP.GE.AND P3, PT, R205, UR4, PT ;  /* 0x00000004cd007c0c */ /* 0x000fc6000bf66270 */
[----:B------:R0:W2:Y:S01]  /*4c20*/  @!P4 LDG.E.U16 R245, [R60.64] ;  /* 0x000000063cf5c981 */ /* 0x0000a2000c1e1500 */
[----:B------:R-:W-:Y:S01]  /*4c30*/  ISETP.GE.AND P4, PT, R204, UR4, PT ;  /* 0x00000004cc007c0c */ /* 0x000fe2000bf86270 */
[----:B-1----:R-:W-:Y:S01]  /*4c40*/  IMAD.WIDE R52, R183, 0x2, R222 ;  /* 0x00000002b7347825 */ /* 0x002fe200078e02de */
[----:B------:R-:W-:Y:S02]  /*4c50*/  PRMT R241, RZ, 0x7610, R241 ;  /* 0x00007610fff17816 */ /* 0x000fe400000000f1 */
[----:B------:R-:W-:Y:S01]  /*4c60*/  PRMT R246, RZ, 0x7610, R246 ;  /* 0x00007610fff67816 */ /* 0x000fe200000000f6 */
[----:B0-----:R-:W-:Y:S01]  /*4c70*/  IMAD.WIDE R56, R188, 0x2, R222 ;  /* 0x00000002bc387825 */ /* 0x001fe200078e02de */
[----:B------:R-:W-:Y:S02]  /*4c80*/  PRMT R248, RZ, 0x7610, R248 ;  /* 0x00007610fff87816 */ /* 0x000fe400000000f8 */
[----:B------:R0:W2:Y:S01]  /*4c90*/  @!P0 LDG.E.U16 R241, [R52.64] ;  /* 0x0000000634f18981 */ /* 0x0000a2000c1e1500 */
[----:B------:R-:W-:Y:S01]  /*4ca0*/  PRMT R249, RZ, 0x7610, R249 ;  /* 0x00007610fff97816 */ /* 0x000fe200000000f9 */
[----:B------:R-:W-:Y:S01]  /*4cb0*/  IMAD.WIDE R58, R189, 0x2, R222 ;  /* 0x00000002bd3a7825 */ /* 0x000fe200078e02de */
[----:B------:R-:W-:Y:S01]  /*4cc0*/  PRMT R247, RZ, 0x7610, R247 ;  /* 0x00007610fff77816 */ /* 0x000fe200000000f7 */
[----:B------:R1:W2:Y:S02]  /*4cd0*/  @!P1 LDG.E.U16 R246, [R56.64] ;  /* 0x0000000638f69981 */ /* 0x0002a4000c1e1500 */
[----:B------:R-:W-:-:S02]  /*4ce0*/  IMAD.WIDE R54, R191, 0x2, R222 ;  /* 0x00000002bf367825 */ /* 0x000fc400078e02de */
[----:B------:R1:W2:Y:S02]  /*4cf0*/  @!P2 LDG.E.U16 R248, [R58.64] ;  /* 0x000000063af8a981 */ /* 0x0002a4000c1e1500 */
[----:B0-----:R-:W-:Y:S02]  /*4d00*/  IMAD.WIDE R52, R190, 0x2, R222 ;  /* 0x00000002be347825 */ /* 0x001fe400078e02de */
[----:B------:R0:W2:Y:S04]  /*4d10*/  @!P4 LDG.E.U16 R247, [R54.64] ;  /* 0x0000000636f7c981 */ /* 0x0000a8000c1e1500 */
[----:B------:R0:W2:Y:S04]  /*4d20*/  @!P3 LDG.E.U16 R249, [R52.64] ;  /* 0x0000000634f9b981 */ /* 0x0000a8000c1e1500 */
[----:B------:R-:W-:Y:S01]  /*4d30*/  BAR.SYNC.DEFER_BLOCKING 0x0 ;  /* 0x0000000000007b1d */ /* 0x000fe20000010000 */
[----:B------:R-:W-:-:S02]  /*4d40*/  ISETP.GE.AND P0, PT, R203, UR4, PT ;  /* 0x00000004cb007c0c */ /* 0x000fc4000bf06270 */
[----:B-1----:R-:W-:Y:S02]  /*4d50*/  IADD3 R56, P1, R5, R4, RZ ;  /* 0x0000000405387210 */ /* 0x002fe40007f3e0ff */
[----:B0-----:R-:W-:-:S03]  /*4d60*/  PRMT R54, RZ, 0x7610, R54 ;  /* 0x00007610ff367816 */ /* 0x001fc60000000036 */
[----:B------:R-:W-:Y:S01]  /*4d70*/  IMAD.X R57, R12, 0x1, R3, P1 ;  /* 0x000000010c397824 */ /* 0x000fe200008e0603 */
[-C--:B------:R-:W-:Y:S02]  /*4d80*/  IADD3 R52, P1, R164, R4.reuse, RZ ;  /* 0x00000004a4347210 */ /* 0x080fe40007f3e0ff */
[----:B------:R-:W-:-:S03]  /*4d90*/  IADD3 R58, P2, R172, R4, RZ ;  /* 0x00000004ac3a7210 */ /* 0x000fc60007f5e0ff */
[--C-:B------:R-:W-:Y:S01]  /*4da0*/  IMAD.X R53, R163, 0x1, R3.reuse, P1 ;  /* 0x00000001a3357824 */ /* 0x100fe200008e0603 */
[-C--:B------:R-:W-:Y:S01]  /*4db0*/  IADD3 R62, P1, R156, R4.reuse, RZ ;  /* 0x000000049c3e7210 */ /* 0x080fe20007f3e0ff */
[----:B------:R-:W-:Y:S01]  /*4dc0*/  IMAD.X R59, R171, 0x1, R3, P2 ;  /* 0x00000001ab3b7824 */ /* 0x000fe200010e0603 */
[----:B------:R-:W-:Y:S01]  /*4dd0*/  PRMT R55, RZ, 0x7610, R55 ;  /* 0x00007610ff377816 */ /* 0x000fe20000000037 */
[----:B------:R0:W2:Y:S01]  /*4de0*/  @!P0 LDG.E.U16 R54, [R56.64] ;  /* 0x0000000638368981 */ /* 0x0000a2000c1e1500 */
[----:B------:R-:W-:Y:S01]  /*4df0*/  IADD3 R60, P2, R148, R4, RZ ;  /* 0x00000004943c7210 */ /* 0x000fe20007f5e0ff */
[----:B------:R-:W-:-:S03]  /*4e00*/  IMAD.X R63, R155, 0x1, R3, P1 ;  /* 0x000000019b3f7824 */ /* 0x000fc600008e0603 */
[----:B------:R1:W2:Y:S01]  /*4e10*/  @!P0 LDG.E.U16 R55, [R58.64] ;  /* 0x000000063a378981 */ /* 0x0002a2000c1e1500 */
[----:B0-----:R-:W-:Y:S02]  /*4e20*/  PRMT R56, RZ, 0x7610, R56 ;  /* 0x00007610ff387816 */ /* 0x001fe40000000038 */
[----:B------:R-:W-:-:S04]  /*4e30*/  PRMT R57, RZ, 0x7610, R57 ;  /* 0x00007610ff397816 */ /* 0x000fc80000000039 */
[----:B------:R0:W2:Y:S01]  /*4e40*/  @!P0 LDG.E.U16 R56, [R52.64] ;  /* 0x0000000634388981 */ /* 0x0000a2000c1e1500 */
[----:B-1----:R-:W-:Y:S01]  /*4e50*/  PRMT R58, RZ, 0x7610, R58 ;  /* 0x00007610ff3a7816 */ /* 0x002fe2000000003a */
[----:B------:R-:W-:Y:S01]  /*4e60*/  IMAD.X R61, R147, 0x1, R3, P2 ;  /* 0x00000001933d7824 */ /* 0x000fe200010e0603 */
[----:B------:R-:W-:Y:S01]  /*4e70*/  PRMT R59, RZ, 0x7610, R59 ;  /* 0x00007610ff3b7816 */ /* 0x000fe2000000003b */
[----:B------:R1:W2:Y:S04]  /*4e80*/  @!P0 LDG.E.U16 R57, [R62.64] ;  /* 0x000000063e398981 */ /* 0x0002a8000c1e1500 */
[----:B------:R1:W2:Y:S01]  /*4e90*/  @!P0 LDG.E.U16 R58, [R60.64] ;  /* 0x000000063c3a8981 */ /* 0x0002a2000c1e1500 */
[----:B0-----:R-:W-:-:S05]  /*4ea0*/  IADD3 R52, P1, R140, R4, RZ ;  /* 0x000000048c347210 */ /* 0x001fca0007f3e0ff */
[--C-:B------:R-:W-:Y:S01]  /*4eb0*/  IMAD.X R53, R139, 0x1, R3.reuse, P1 ;  /* 0x000000018b357824 */ /* 0x100fe200008e0603 */
[-C--:B-1----:R-:W-:Y:S02]  /*4ec0*/  IADD3 R62, P1, R132, R4.reuse, RZ ;  /* 0x00000004843e7210 */ /* 0x082fe40007f3e0ff */
[----:B------:R-:W-:Y:S02]  /*4ed0*/  PRMT R60, RZ, 0x7610, R60 ;  /* 0x00007610ff3c7816 */ /* 0x000fe4000000003c */
[----:B------:R0:W2:Y:S01]  /*4ee0*/  @!P0 LDG.E.U16 R59, [R52.64] ;  /* 0x00000006343b8981 */ /* 0x0000a2000c1e1500 */
[----:B------:R-:W-:Y:S01]  /*4ef0*/  IMAD.X R63, R131, 0x1, R3, P1 ;  /* 0x00000001833f7824 */ /* 0x000fe200008e0603 */
[----:B------:R-:W-:-:S04]  /*4f00*/  IADD3 R68, P2, R124, R4, RZ ;  /* 0x000000047c447210 */ /* 0x000fc80007f5e0ff */
[----:B------:R1:W2:Y:S01]  /*4f10*/  @!P0 LDG.E.U16 R60, [R62.64] ;  /* 0x000000063e3c8981 */ /* 0x0002a2000c1e1500 */
[----:B0-----:R-:W-:-:S05]  /*4f20*/  IADD3 R52, P1, R116, R4, RZ ;  /* 0x0000000474347210 */ /* 0x001fca0007f3e0ff */
[--C-:B------:R-:W-:Y:S01]  /*4f30*/  IMAD.X R53, R115, 0x1, R3.reuse, P1 ;  /* 0x0000000173357824 */ /* 0x100fe200008e0603 */
[----:B-1----:R-:W-:Y:S02]  /*4f40*/  PRMT R62, RZ, 0x7610, R62 ;  /* 0x00007610ff3e7816 */ /* 0x002fe4000000003e */
[-C--:B------:R-:W-:Y:S01]  /*4f50*/  IADD3 R80, P1, R108, R4.reuse, RZ ;  /* 0x000000046c507210 */ /* 0x080fe20007f3e0ff */
[----:B------:R-:W-:Y:S01]  /*4f60*/  IMAD.X R69, R123, 0x1, R3, P2 ;  /* 0x000000017b457824 */ /* 0x000fe200010e0603 */
[----:B------:R-:W-:Y:S02]  /*4f70*/  PRMT R61, RZ, 0x7610, R61 ;  /* 0x00007610ff3d7816 */ /* 0x000fe4000000003d */
[----:B------:R0:W2:Y:S01]  /*4f80*/  @!P0 LDG.E.U16 R62, [R52.64] ;  /* 0x00000006343e8981 */ /* 0x0000a2000c1e1500 */
[----:B------:R-:W-:Y:S01]  /*4f90*/  IMAD.X R81, R107, 0x1, R3, P1 ;  /* 0x000000016b517824 */ /* 0x000fe200008e0603 */
[----:B------:R-:W-:Y:S02]  /*4fa0*/  PRMT R63, RZ, 0x7610, R63 ;  /* 0x00007610ff3f7816 */ /* 0x000fe4000000003f */
[----:B------:R1:W2:Y:S01]  /*4fb0*/  @!P0 LDG.E.U16 R61, [R68.64] ;  /* 0x00000006443d8981 */ /* 0x0002a2000c1e1500 */
[----:B------:R-:W-:-:S03]  /*4fc0*/  IADD3 R70, P2, R100, R4, RZ ;  /* 0x0000000464467210 */ /* 0x000fc60007f5e0ff */
[----:B------:R1:W2:Y:S01]  /*4fd0*/  @!P0 LDG.E.U16 R63, [R80.64] ;  /* 0x00000006503f8981 */ /* 0x0002a2000c1e1500 */
[----:B0-----:R-:W-:Y:S02]  /*4fe0*/  IADD3 R52, P1, R92, R4, RZ ;  /* 0x000000045c347210 */ /* 0x001fe40007f3e0ff */
[----:B-1----:R-:W-:-:S03]  /*4ff0*/  PRMT R69, RZ, 0x7610, R69 ;  /* 0x00007610ff457816 */ /* 0x002fc60000000045 */
[--C-:B------:R-:W-:Y:S01]  /*5000*/  IMAD.X R53, R51, 0x1, R3.reuse, P1 ;  /* 0x0000000133357824 */ /* 0x100fe200008e0603 */
[----:B------:R-:W-:Y:S02]  /*5010*/  PRMT R68, RZ, 0x7610, R68 ;  /* 0x00007610ff447816 */ /* 0x000fe40000000044 */
[----:B------:R-:W-:Y:S02]  /*5020*/  IADD3.X R71, R99, R3, RZ, P2, !PT ;  /* 0x0000000363477210 */ /* 0x000fe400017fe4ff */
[-C--:B------:R-:W-:Y:S01]  /*5030*/  IADD3 R80, P1, R37, R4.reuse, RZ ;  /* 0x0000000425507210 */ /* 0x080fe20007f3e0ff */
[----:B------:R0:W2:Y:S04]  /*5040*/  @!P0 LDG.E.U16 R69, [R52.64] ;  /* 0x0000000634458981 */ /* 0x0000a8000c1e1500 */
[----:B------:R1:W2:Y:S01]  /*5050*/  @!P0 LDG.E.U16 R68, [R70.64] ;  /* 0x0000000646448981 */ /* 0x0002a2000c1e1500 */
[----:B------:R-:W-:Y:S01]  /*5060*/  IMAD.X R81, R47, 0x1, R3, P1 ;  /* 0x000000012f517824 */ /* 0x000fe200008e0603 */
[----:B0-----:R-:W-:-:S02]  /*5070*/  IADD3 R52, P2, R29, R4, RZ ;  /* 0x000000041d347210 */ /* 0x001fc40007f5e0ff */
[----:B------:R-:W-:Y:S02]  /*5080*/  IADD3 R82, P1, R21, R4, RZ ;  /* 0x0000000415527210 */ /* 0x000fe40007f3e0ff */
[----:B-1----:R-:W-:Y:S01]  /*5090*/  PRMT R71, RZ, 0x7610, R71 ;  /* 0x00007610ff477816 */ /* 0x002fe20000000047 */
[--C-:B------:R-:W-:Y:S01]  /*50a0*/  IMAD.X R53, R42, 0x1, R3.reuse, P2 ;  /* 0x000000012a357824 */ /* 0x100fe200010e0603 */
[----:B------:R-:W-:Y:S01]  /*50b0*/  PRMT R70, RZ, 0x7610, R70 ;  /* 0x00007610ff467816 */ /* 0x000fe20000000046 */
[----:B------:R-:W-:-:S03]  /*50c0*/  IMAD.X R83, R34, 0x1, R3, P1 ;  /* 0x0000000122537824 */ /* 0x000fc600008e0603 */
[----:B------:R0:W2:Y:S04]  /*50d0*/  @!P0 LDG.E.U16 R71, [R52.64] ;  /* 0x0000000634478981 */ /* 0x0000a8000c1e1500 */
[----:B------:R1:W2:Y:S01]  /*50e0*/  @!P0 LDG.E.U16 R70, [R80.64] ;  /* 0x0000000650468981 */ /* 0x0002a2000c1e1500 */
[----:B0-----:R-:W-:Y:S02]  /*50f0*/  IADD3 R52, P1, R13, R4, RZ ;  /* 0x000000040d347210 */ /* 0x001fe40007f3e0ff */
[----:B-1----:R-:W-:-:S03]  /*5100*/  PRMT R81, RZ, 0x7610, R81 ;  /* 0x00007610ff517816 */ /* 0x002fc60000000051 */
[--C-:B------:R-:W-:Y:S01]  /*5110*/  IMAD.X R53, R26, 0x1, R3.reuse, P1 ;  /* 0x000000011a357824 */ /* 0x100fe200008e0603 */
[----:B------:R-:W-:Y:S02]  /*5120*/  IADD3 R88, P1, R8, R4, RZ ;  /* 0x0000000408587210 */ /* 0x000fe40007f3e0ff */
[----:B------:R-:W-:Y:S02]  /*5130*/  PRMT R80, RZ, 0x7610, R80 ;  /* 0x00007610ff507816 */ /* 0x000fe40000000050 */
[----:B------:R0:W2:Y:S01]  /*5140*/  @!P0 LDG.E.U16 R81, [R52.64] ;  /* 0x0000000634518981 */ /* 0x0000a2000c1e1500 */
[----:B------:R-:W-:-:S03]  /*5150*/  IMAD.X R89, R18, 0x1, R3, P1 ;  /* 0x0000000112597824 */ /* 0x000fc600008e0603 */
[----:B------:R1:W2:Y:S01]  /*5160*/  @!P0 LDG.E.U16 R80, [R82.64] ;  /* 0x0000000652508981 */ /* 0x0002a2000c1e1500 */
[----:B0-----:R-:W-:Y:S02]  /*5170*/  IADD3 R52, P1, R170, R4, RZ ;  /* 0x00000004aa347210 */ /* 0x001fe40007f3e0ff */
[----:B-1----:R-:W-:-:S03]  /*5180*/  PRMT R83, RZ, 0x7610, R83 ;  /* 0x00007610ff537816 */ /* 0x002fc60000000053 */
[----:B------:R-:W-:Y:S01]  /*5190*/  IMAD.X R53, R169, 0x1, R3, P1 ;  /* 0x00000001a9357824 */ /* 0x000fe200008e0603 */
[----:B------:R-:W-:-:S04]  /*51a0*/  PRMT R82, RZ, 0x7610, R82 ;  /* 0x00007610ff527816 */ /* 0x000fc80000000052 */
[----:B------:R0:W2:Y:S04]  /*51b0*/  @!P0 LDG.E.U16 R83, [R52.64] ;  /* 0x0000000634538981 */ /* 0x0000a8000c1e1500 */
[----:B------:R1:W2:Y:S01]  /*51c0*/  @!P0 LDG.E.U16 R82, [R88.64] ;  /* 0x0000000658528981 */ /* 0x0002a2000c1e1500 */
[----:B0-----:R-:W-:Y:S02]  /*51d0*/  IADD3 R52, P1, R162, R4, RZ ;  /* 0x00000004a2347210 */ /* 0x001fe40007f3e0ff */
[----:B-1----:R-:W-:-:S03]  /*51e0*/  PRMT R88, RZ, 0x7610, R88 ;  /* 0x00007610ff587816 */ /* 0x002fc60000000058 */
[----:B------:R-:W-:-:S05]  /*51f0*/  IMAD.X R53, R161, 0x1, R3, P1 ;  /* 0x00000001a1357824 */ /* 0x000fca00008e0603 */
[----:B------:R0:W4:Y:S01]  /*5200*/  @!P0 LDG.E.U16 R88, [R52.64] ;  /* 0x0000000634588981 */ /* 0x000122000c1e1500 */
[----:B------:R-:W-:Y:S02]  /*5210*/  PRMT R89, RZ, 0x7610, R89 ;  /* 0x00007610ff597816 */ /* 0x000fe40000000059 */
[----:B0-----:R-:W-:-:S05]  /*5220*/  IADD3 R52, P1, R154, R4, RZ ;  /* 0x000000049a347210 */ /* 0x001fca0007f3e0ff */
        /* <DEDUP_REMOVED lines=8> */
[----:B------:R-:W-:Y:S01]  /*52b0*/  IMAD.X R53, R137, 0x1, R3, P1 ;  /* 0x0000000189357824 */ /* 0x000fe200008e0603 */
[----:B------:R-:W-:-:S04]  /*52c0*/  PRMT R221, RZ, 0x7610, R221 ;  /* 0x00007610ffdd7816 */ /* 0x000fc800000000dd */
[----:B------:R0:W4:Y:S02]  /*52d0*/  @!P0 LDG.E.U16 R91, [R52.64] ;  /* 0x00000006345b8981 */ /* 0x000124000c1e1500 */
[----:B0-----:R-:W-:-:S04]  /*52e0*/  IADD3 R52, P1, R130, R4, RZ ;  /* 0x0000000482347210 */ /* 0x001fc80007f3e0ff */
[----:B------:R-:W-:-:S05]  /*52f0*/  IADD3.X R53, R129, R3, RZ, P1, !PT ;  /* 0x0000000381357210 */ /* 0x000fca0000ffe4ff */
        /* <DEDUP_REMOVED lines=40> */
[----:B---3--:R0:W-:Y:S04]  /*5580*/  STS.U16 [R200+0x8000], R234 ;  /* 0x008000eac8007388 */ /* 0x0081e80000000400 */
[----:B------:R1:W3:Y:S01]  /*5590*/  @!P0 LDG.E.U16 R233, [R52.64] ;  /* 0x0000000634e98981 */ /* 0x0002e2000c1e1500 */
[----:B0-----:R-:W-:Y:S02]  /*55a0*/  PRMT R234, RZ, 0x7610, R234 ;  /* 0x00007610ffea7816 */ /* 0x001fe400000000ea */
[----:B-1----:R-:W-:-:S05]  /*55b0*/  IADD3 R52, P1, R168, R4, RZ ;  /* 0x00000004a8347210 */ /* 0x002fca0007f3e0ff */
[----:B------:R-:W-:Y:S01]  /*55c0*/  IMAD.X R53, R167, 0x1, R3, P1 ;  /* 0x00000001a7357824 */ /* 0x000fe200008e0603 */
[----:B--2---:R0:W-:Y:S04]  /*55d0*/  STS.U16 [R200+0x8200], R235 ;  /* 0x008200ebc8007388 */ /* 0x0041e80000000400 */
[----:B------:R1:W2:Y:S01]  /*55e0*/  @!P0 LDG.E.U16 R234, [R52.64] ;  /* 0x0000000634ea8981 */ /* 0x0002a2000c1e1500 */
[----:B0-----:R-:W-:Y:S02]  /*55f0*/  PRMT R235, RZ, 0x7610, R235 ;  /* 0x00007610ffeb7816 */ /* 0x001fe400000000eb */
[----:B-1----:R-:W-:-:S04]  /*5600*/  IADD3 R52, P1, R160, R4, RZ ;  /* 0x00000004a0347210 */ /* 0x002fc80007f3e0ff */
[----:B------:R-:W-:Y:S01]  /*5610*/  IADD3.X R53, R159, R3, RZ, P1, !PT ;  /* 0x000000039f357210 */ /* 0x000fe20000ffe4ff */
[----:B-----5:R0:W-:Y:S04]  /*5620*/  STS.U16 [R200+0x8400], R236 ;  /* 0x008400ecc8007388 */ /* 0x0201e80000000400 */
[----:B------:R1:W5:Y:S01]  /*5630*/  @!P0 LDG.E.U16 R235, [R52.64] ;  /* 0x0000000634eb8981 */ /* 0x000362000c1e1500 */
[----:B0-----:R-:W-:Y:S02]  /*5640*/  PRMT R236, RZ, 0x7610, R236 ;  /* 0x00007610ffec7816 */ /* 0x001fe400000000ec */
[----:B-1----:R-:W-:-:S05]  /*5650*/  IADD3 R52, P1, R152, R4, RZ ;  /* 0x0000000498347210 */ /* 0x002fca0007f3e0ff */
[----:B------:R-:W-:Y:S01]  /*5660*/  IMAD.X R53, R151, 0x1, R3, P1 ;  /* 0x0000000197357824 */ /* 0x000fe200008e0603 */
[----:B------:R0:W-:Y:S04]  /*5670*/  STS.U16 [R200+0x8600], R237 ;  /* 0x008600edc8007388 */ /* 0x0001e80000000400 */
[----:B------:R1:W2:Y:S01]  /*5680*/  @!P0 LDG.E.U16 R236, [R52.64] ;  /* 0x0000000634ec8981 */ /* 0x0002a2000c1e1500 */
[----:B0-----:R-:W-:Y:S02]  /*5690*/  PRMT R237, RZ, 0x7610, R237 ;  /* 0x00007610ffed7816 */ /* 0x001fe400000000ed */
[----:B-1----:R-:W-:-:S05]  /*56a0*/  IADD3 R52, P1, R144, R4, RZ ;  /* 0x0000000490347210 */ /* 0x002fca0007f3e0ff */
[----:B------:R-:W-:Y:S01]  /*56b0*/  IMAD.X R53, R143, 0x1, R3, P1 ;  /* 0x000000018f357824 */ /* 0x000fe200008e0603 */
[----:B----4-:R0:W-:Y:S04]  /*56c0*/  STS.U16 [R200+0x8800], R238 ;  /* 0x008800eec8007388 */ /* 0x0101e80000000400 */
[----:B------:R1:W4:Y:S01]  /*56d0*/  @!P0 LDG.E.U16 R237, [R52.64] ;  /* 0x0000000634ed8981 */ /* 0x000322000c1e1500 */
        /* <DEDUP_REMOVED lines=46> */
[----:B-1----:R-:W-:-:S04]  /*59c0*/  IADD3 R52, P1, R17, R4, RZ ;  /* 0x0000000411347210 */ /* 0x002fc80007f3e0ff */
[----:B------:R-:W-:Y:S01]  /*59d0*/  IADD3.X R53, R30, R3, RZ, P1, !PT ;  /* 0x000000031e357210 */ /* 0x000fe20000ffe4ff */
        /* <DEDUP_REMOVED lines=10> */
[----:B------:R0:W-:Y:S04]  /*5a80*/  STS.U16 [R199], R55 ;  /* 0x00000037c7007388 */ /* 0x0001e80000000400 */
        /* <DEDUP_REMOVED lines=20> */
[----:B------:R1:W4:Y:S01]  /*5bd0*/  @!P0 LDG.E.U16 R58, [R52.64] ;  /* 0x00000006343a8981 */ /* 0x000322000c1e1500 */
        /* <DEDUP_REMOVED lines=26> */
[----:B-1----:R-:W-:-:S04]  /*5d80*/  IADD3 R52, P1, R94, R4, RZ ;  /* 0x000000045e347210 */ /* 0x002fc80007f3e0ff */
[----:B------:R-:W-:Y:S01]  /*5d90*/  IADD3.X R53, R93, R3, RZ, P1, !PT ;  /* 0x000000035d357210 */ /* 0x000fe20000ffe4ff */
        /* <DEDUP_REMOVED lines=23> */
[----:B------:R-:W4:Y:S04]  /*5f10*/  @!P0 LDG.E.U16 R250, [R52.64] ;  /* 0x0000000634fa8981 */ /* 0x000f28000c1e1500 */
[----:B------:R-:W-:Y:S04]  /*5f20*/  STS.U16 [R199+0x6800], R80 ;  /* 0x00680050c7007388 */ /* 0x000fe80000000400 */
[----:B------:R-:W-:Y:S04]  /*5f30*/  STS.U16 [R199+0x7000], R81 ;  /* 0x00700051c7007388 */ /* 0x000fe80000000400 */
[----:B------:R-:W-:Y:S04]  /*5f40*/  STS.U16 [R199+0x7800], R82 ;  /* 0x00780052c7007388 */ /* 0x000fe80000000400 */
[----:B------:R-:W-:Y:S04]  /*5f50*/  STS.U16 [R198+0x200], R83 ;  /* 0x00020053c6007388 */ /* 0x000fe80000000400 */
[----:B------:R0:W-:Y:S04]  /*5f60*/  STS.U16 [R198+0xa00], R88 ;  /* 0x000a0058c6007388 */ /* 0x0001e80000000400 */
[----:B------:R1:W-:Y:S04]  /*5f70*/  STS.U16 [R198+0x1200], R89 ;  /* 0x00120059c6007388 */ /* 0x0003e80000000400 */
[----:B------:R-:W-:Y:S04]  /*5f80*/  STS.U16 [R198+0x1a00], R90 ;  /* 0x001a005ac6007388 */ /* 0x000fe80000000400 */
        /* <DEDUP_REMOVED lines=11> */
[----:B---3--:R-:W-:Y:S04]  /*6040*/  STS.U16 [R198+0x7a00], R233 ;  /* 0x007a00e9c6007388 */ /* 0x008fe80000000400 */
[----:B--2---:R-:W-:Y:S04]  /*6050*/  STS.U16 [R197+0x400], R234 ;  /* 0x000400eac5007388 */ /* 0x004fe80000000400 */
[----:B-----5:R-:W-:Y:S04]  /*6060*/  STS.U16 [R197+0xc00], R235 ;  /* 0x000c00ebc5007388 */ /* 0x020fe80000000400 */
[----:B------:R-:W-:Y:S04]  /*6070*/  STS.U16 [R197+0x1400], R236 ;  /* 0x001400ecc5007388 */ /* 0x000fe80000000400 */
[----:B----4-:R-:W-:Y:S04]  /*6080*/  STS.U16 [R197+0x1c00], R237 ;  /* 0x001c00edc5007388 */ /* 0x010fe80000000400 */
        /* <DEDUP_REMOVED lines=28> */
[----:B------:R-:W-:Y:S06]  /*6250*/  BAR.SYNC.DEFER_BLOCKING 0x0 ;  /* 0x0000000000007b1d */ /* 0x000fec0000010000 */
[----:B------:R-:W-:Y:S04]  /*6260*/  LDSM.16.MT88.4 R52, [R195+0x8000] ;  /* 0x00800000c334783b */ /* 0x000fe80000004200 */
[----:B------:R-:W2:Y:S04]  /*6270*/  LDSM.16.M88.4 R60, [R193] ;  /* 0x00000000c13c783b */ /* 0x000ea80000000200 */
[----:B------:R-:W3:Y:S04]  /*6280*/  LDSM.16.M88.4 R80, [R193+0x4000] ;  /* 0x00400000c150783b */ /* 0x000ee80000000200 */
[----:B------:R-:W4:Y:S04]  /*6290*/  LDSM.16.MT88.4 R56, [R194+0x8000] ;  /* 0x00800000c238783b */ /* 0x000f280000004200 */
[----:B------:R-:W5:Y:S01]  /*62a0*/  LDSM.16.MT88.4 R68, [R195+0x8400] ;  /* 0x00840000c344783b */ /* 0x000f620000004200 */
[----:B0-----:R-:W-:-:S02]  /*62b0*/  IMAD.MOV.U32 R88, RZ, RZ, R5 ;  /* 0x000000ffff587224 */ /* 0x001fc400078e0005 */
[----:B-1----:R-:W-:-:S04]  /*62c0*/  IMAD.MOV.U32 R89, RZ, RZ, R12 ;  /* 0x000000ffff597224 */ /* 0x002fc800078e000c */
[----:B------:R-:W-:Y:S01]  /*62d0*/  IMAD.WIDE R88, R174, 0x2, R88 ;  /* 0x00000002ae587825 */ /* 0x000fe200078e0258 */
[C---:B--2---:R-:W-:Y:S08]  /*62e0*/  HMMA.16816.F32 R72, R52.reuse, R60, R72 ;  /* 0x0000003c3448723c */ /* 0x044ff00000001848 */
[----:B---3--:R-:W-:Y:S01]  /*62f0*/  HMMA.16816.F32 R52, R52, R80, R64 ;  /* 0x000000503434723c */ /* 0x008fe20000001840 */
[----:B------:R-:W0:Y:S07]  /*6300*/  LDSM.16.MT88.4 R64, [R194+0x8400] ;  /* 0x00840000c240783b */ /* 0x000e2e0000004200 */
[----:B----4-:R-:W-:Y:S07]  /*6310*/  HMMA.16816.F32 R76, R56, R60, R76 ;  /* 0x0000003c384c723c */ /* 0x010fee000000184c */
[----:B------:R-:W-:-:S02]  /*6320*/  IMAD.MOV.U32 R60, RZ, RZ, R6 ;  /* 0x000000ffff3c7224 */ /* 0x000fc400078e0006 */
[----:B------:R-:W-:-:S04]  /*6330*/  IMAD.MOV.U32 R61, RZ, RZ, R14 ;  /* 0x000000ffff3d7224 */ /* 0x000fc800078e000e */
[----:B------:R-:W-:Y:S01]  /*6340*/  IMAD.WIDE R60, R174, 0x2, R60 ;  /* 0x00000002ae3c7825 */ /* 0x000fe200078e023c */
[----:B------:R-:W-:Y:S01]  /*6350*/  HMMA.16816.F32 R84, R56, R80, R84 ;  /* 0x000000503854723c */ /* 0x000fe20000001854 */
[----:B------:R-:W-:Y:S02]  /*6360*/  LDSM.16.M88.4 R56, [R192] ;  /* 0x00000000c038783b */ /* 0x000fe40000000200 */
[----:B------:R-:W-:Y:S01]  /*6370*/  IMAD.MOV.U32 R5, RZ, RZ, R88 ;  /* 0x000000ffff057224 */ /* 0x000fe200078e0058 */
[----:B------:R-:W-:Y:S01]  /*6380*/  MOV R6, R60 ;  /* 0x0000003c00067202 */ /* 0x000fe20000000f00 */
[----:B------:R-:W-:Y:S02]  /*6390*/  IMAD.MOV.U32 R12, RZ, RZ, R89 ;  /* 0x000000ffff0c7224 */ /* 0x000fe400078e0059 */
[----:B------:R-:W-:Y:S01]  /*63a0*/  IMAD.MOV.U32 R14, RZ, RZ, R61 ;  /* 0x000000ffff0e7224 */ /* 0x000fe200078e003d */
[----:B-----5:R-:W-:Y:S01]  /*63b0*/  HMMA.16816.F32 R72, R68, R62, R72 ;  /* 0x0000003e4448723c */ /* 0x020fe20000001848 */
[----:B------:R-:W-:Y:S01]  /*63c0*/  IMAD.MOV.U32 R80, RZ, RZ, R7 ;  /* 0x000000ffff507224 */ /* 0x000fe200078e0007 */
[----:B------:R-:W1:Y:S01]  /*63d0*/  LDSM.16.MT88.4 R88, [R195+0x8800] ;  /* 0x00880000c358783b */ /* 0x000e620000004200 */
[----:B------:R-:W-:-:S02]  /*63e0*/  IMAD.MOV.U32 R81, RZ, RZ, R16 ;  /* 0x000000ffff517224 */ /* 0x000fc400078e0010 */
[----:B------:R-:W-:Y:S02]  /*63f0*/  IMAD.MOV.U32 R60, RZ, RZ, R8 ;  /* 0x000000ffff3c7224 */ /* 0x000fe400078e0008 */
[----:B------:R-:W-:Y:S01]  /*6400*/  IMAD.MOV.U32 R61, RZ, RZ, R18 ;  /* 0x000000ffff3d7224 */ /* 0x000fe200078e0012 */
[----:B------:R-:W-:Y:S01]  /*6410*/  HMMA.16816.F32 R68, R68, R82, R52 ;  /* 0x000000524444723c */ /* 0x000fe20000001834 */
[----:B------:R-:W2:Y:S01]  /*6420*/  LDSM.16.M88.4 R52, [R192+0x4000] ;  /* 0x00400000c034783b */ /* 0x000ea20000000200 */
[----:B------:R-:W-:-:S04]  /*6430*/  IMAD.WIDE R80, R174, 0x2, R80 ;  /* 0x00000002ae507825 */ /* 0x000fc800078e0250 */
[----:B------:R-:W-:-:S04]  /*6440*/  IMAD.WIDE R60, R174, 0x2, R60 ;  /* 0x00000002ae3c7825 */ /* 0x000fc800078e023c */
[----:B------:R-:W-:Y:S01]  /*6450*/  IMAD.MOV.U32 R7, RZ, RZ, R80 ;  /* 0x000000ffff077224 */ /* 0x000fe200078e0050 */
[----:B------:R-:W-:Y:S01]  /*6460*/  MOV R80, R10 ;  /* 0x0000000a00507202 */ /* 0x000fe20000000f00 */
[----:B------:R-:W-:Y:S02]  /*6470*/  IMAD.MOV.U32 R8, RZ, RZ, R60 ;  /* 0x000000ffff087224 */ /* 0x000fe400078e003c */
[----:B------:R-:W-:Y:S02]  /*6480*/  IMAD.MOV.U32 R18, RZ, RZ, R61 ;  /* 0x000000ffff127224 */ /* 0x000fe400078e003d */
[----:B------:R-:W-:Y:S02]  /*6490*/  IMAD.MOV.U32 R16, RZ, RZ, R81 ;  /* 0x000000ffff107224 */ /* 0x000fe400078e0051 */
[----:B------:R-:W-:Y:S02]  /*64a0*/  IMAD.MOV.U32 R60, RZ, RZ, R11 ;  /* 0x000000ffff3c7224 */ /* 0x000fe400078e000b */
[----:B------:R-:W-:-:S02]  /*64b0*/  IMAD.MOV.U32 R61, RZ, RZ, R24 ;  /* 0x000000ffff3d7224 */ /* 0x000fc400078e0018 */
[----:B------:R-:W-:Y:S02]  /*64c0*/  IMAD.MOV.U32 R81, RZ, RZ, R22 ;  /* 0x000000ffff517224 */ /* 0x000fe400078e0016 */
[----:B------:R-:W-:-:S04]  /*64d0*/  IMAD.WIDE R60, R174, 0x2, R60 ;  /* 0x00000002ae3c7825 */ /* 0x000fc800078e023c */
[----:B------:R-:W-:-:S04]  /*64e0*/  IMAD.WIDE R80, R174, 0x2, R80 ;  /* 0x00000002ae507825 */ /* 0x000fc800078e0250 */
[----:B------:R-:W-:Y:S02]  /*64f0*/  IMAD.MOV.U32 R11, RZ, RZ, R60 ;  /* 0x000000ffff0b7224 */ /* 0x000fe400078e003c */
[----:B------:R-:W-:Y:S02]  /*6500*/  IMAD.MOV.U32 R24, RZ, RZ, R61 ;  /* 0x000000ffff187224 */ /* 0x000fe400078e003d */
[----:B------:R-:W-:Y:S01]  /*6510*/  IMAD.MOV.U32 R10, RZ, RZ, R80 ;  /* 0x000000ffff0a7224 */ /* 0x000fe200078e0050 */
[----:B0-----:R-:W-:Y:S01]  /*6520*/  HMMA.16816.F32 R60, R64, R62, R76 ;  /* 0x0000003e403c723c */ /* 0x001fe2000000184c */
[----:B------:R-:W-:Y:S01]  /*6530*/  IMAD.MOV.U32 R22, RZ, RZ, R81 ;  /* 0x000000ffff167224 */ /* 0x000fe200078e0051 */
[----:B------:R-:W0:Y:S01]  /*6540*/  LDSM.16.MT88.4 R76, [R194+0x8800] ;  /* 0x00880000c24c783b */ /* 0x000e220000004200 */
[----:B------:R-:W-:Y:S02]  /*6550*/  IMAD.MOV.U32 R80, RZ, RZ, R17 ;  /* 0x000000ffff507224 */ /* 0x000fe400078e0011 */
[----:B------:R-:W-:-:S03]  /*6560*/  IMAD.MOV.U32 R81, RZ, RZ, R30 ;  /* 0x000000ffff517224 */ /* 0x000fc600078e001e */
[----:B------:R-:W-:Y:S01]  /*6570*/  HMMA.16816.F32 R64, R64, R82, R84 ;  /* 0x000000524040723c */ /* 0x000fe20000001854 */
[----:B------:R-:W-:Y:S01]  /*6580*/  IMAD.WIDE R80, R174, 0x2, R80 ;  /* 0x00000002ae507825 */ /* 0x000fe200078e0250 */
[----:B------:R-:W3:Y:S03]  /*6590*/  LDSM.16.MT88.4 R84, [R195+0x8c00] ;  /* 0x008c0000c354783b */ /* 0x000ee60000004200 */
[----:B------:R-:W-:Y:S02]  /*65a0*/  IMAD.MOV.U32 R17, RZ, RZ, R80 ;  /* 0x000000ffff117224 */ /* 0x000fe400078e0050 */
[----:B------:R-:W-:Y:S02]  /*65b0*/  IMAD.MOV.U32 R30, RZ, RZ, R81 ;  /* 0x000000ffff1e7224 */ /* 0x000fe400078e0051 */
[----:B------:R-:W-:Y:S02]  /*65c0*/  IMAD.MOV.U32 R80, RZ, RZ, R23 ;  /* 0x000000ffff507224 */ /* 0x000fe400078e0017 */
[----:B------:R-:W-:-:S04]  /*65d0*/  IMAD.MOV.U32 R81, RZ, RZ, R36 ;  /* 0x000000ffff517224 */ /* 0x000fc800078e0024 */
[----:B------:R-:W-:Y:S01]  /*65e0*/  IMAD.WIDE R80, R174, 0x2, R80 ;  /* 0x00000002ae507825 */ /* 0x000fe200078e0250 */
[----:B------:R-:W-:-:S03]  /*65f0*/  MOV R82, R21 ;  /* 0x0000001500527202 */ /* 0x000fc60000000f00 */
[----:B------:R-:W-:Y:S02]  /*6600*/  IMAD.MOV.U32 R23, RZ, RZ, R80 ;  /* 0x000000ffff177224 */ /* 0x000fe400078e0050 */
[----:B------:R-:W-:Y:S02]  /*6610*/  IMAD.MOV.U32 R36, RZ, RZ, R81 ;  /* 0x000000ffff247224 */ /* 0x000fe400078e0051 */
[----:B------:R-:W-:Y:S02]  /*6620*/  IMAD.MOV.U32 R83, RZ, RZ, R34 ;  /* 0x000000ffff537224 */ /* 0x000fe400078e0022 */
[----:B------:R-:W-:Y:S02]  /*6630*/  IMAD.MOV.U32 R80, RZ, RZ, R25 ;  /* 0x000000ffff507224 */ /* 0x000fe400078e0019 */
[----:B------:R-:W-:Y:S01]  /*6640*/  IMAD.MOV.U32 R81, RZ, RZ, R38 ;  /* 0x000000ffff517224 */ /* 0x000fe200078e0026 */
[----:B-1----:R-:W-:Y:S01]  /*6650*/  HMMA.16816.F32 R72, R88, R56, R72 ;  /* 0x000000385848723c */ /* 0x002fe20000001848 */
[----:B------:R-:W-:-:S04]  /*6660*/  IMAD.WIDE R82, R174, 0x2, R82 ;  /* 0x00000002ae527825 */ /* 0x000fc800078e0252 */
[----:B------:R-:W-:-:S03]  /*6670*/  IMAD.WIDE R80, R174, 0x2, R80 ;  /* 0x00000002ae507825 */ /* 0x000fc600078e0250 */
[----:B--2---:R-:W-:Y:S01]  /*6680*/  HMMA.16816.F32 R88, R88, R52, R68 ;  /* 0x000000345858723c */ /* 0x004fe20000001844 */
[----:B------:R-:W-:Y:S02]  /*6690*/  IMAD.MOV.U32 R21, RZ, RZ, R82 ;  /* 0x000000ffff157224 */ /* 0x000fe400078e0052 */
[----:B------:R-:W-:Y:S02]  /*66a0*/  IMAD.MOV.U32 R34, RZ, RZ, R83 ;  /* 0x000000ffff227224 */ /* 0x000fe400078e0053 */
[----:B------:R-:W-:Y:S02]  /*66b0*/  IMAD.MOV.U32 R25, RZ, RZ, R80 ;  /* 0x000000ffff197224 */ /* 0x000fe400078e0050 */
[----:B------:R-:W-:Y:S01]  /*66c0*/  MOV R70, R27 ;  /* 0x0000001b00467202 */ /* 0x000fe20000000f00 */
[----:B------:R-:W-:Y:S02]  /*66d0*/  IMAD.MOV.U32 R68, RZ, RZ, R29 ;  /* 0x000000ffff447224 */ /* 0x000fe400078e001d */
[----:B------:R-:W-:-:S02]  /*66e0*/  IMAD.MOV.U32 R69, RZ, RZ, R42 ;  /* 0x000000ffff457224 */ /* 0x000fc400078e002a */
[----:B------:R-:W-:Y:S02]  /*66f0*/  IMAD.MOV.U32 R38, RZ, RZ, R81 ;  /* 0x000000ffff267224 */ /* 0x000fe400078e0051 */
[----:B------:R-:W-:Y:S01]  /*6700*/  IMAD.MOV.U32 R71, RZ, RZ, R40 ;  /* 0x000000ffff477224 */ /* 0x000fe200078e0028 */
[----:B------:R-:W1:Y:S01]  /*6710*/  LDSM.16.MT88.4 R80, [R194+0x8c00] ;  /* 0x008c0000c250783b */ /* 0x000e620000004200 */
        /* <DEDUP_REMOVED lines=9> */
[----:B------:R-:W-:Y:S01]  /*67b0*/  IMAD.MOV.U32 R69, RZ, RZ, R45 ;  /* 0x000000ffff457224 */ /* 0x000fe200078e002d */
[----:B0-----:R-:W-:Y:S01]  /*67c0*/  HMMA.16816.F32 R60, R76, R56, R60 ;  /* 0x000000384c3c723c */ /* 0x001fe2000000183c */
[----:B------:R-:W-:-:S04]  /*67d0*/  IMAD.WIDE R70, R174, 0x2, R70 ;  /* 0x00000002ae467825 */ /* 0x000fc800078e0246 */
[----:B------:R-:W-:-:S04]  /*67e0*/  IMAD.WIDE R68, R174, 0x2, R68 ;  /* 0x00000002ae447825 */ /* 0x000fc800078e0244 */
[----:B------:R-:W-:Y:S02]  /*67f0*/  IMAD.MOV.U32 R56, RZ, RZ, R35 ;  /* 0x000000ffff387224 */ /* 0x000fe400078e0023 */
[----:B------:R-:W-:Y:S01]  /*6800*/  IMAD.MOV.U32 R57, RZ, RZ, R46 ;  /* 0x000000ffff397224 */ /* 0x000fe200078e002e */
[----:B------:R-:W-:Y:S01]  /*6810*/  HMMA.16816.F32 R76, R76, R52, R64 ;  /* 0x000000344c4c723c */ /* 0x000fe20000001840 */
[----:B------:R-:W-:Y:S01]  /*6820*/  IMAD.MOV.U32 R31, RZ, RZ, R70 ;  /* 0x000000ffff1f7224 */ /* 0x000fe200078e0046 */
[----:B------:R-:W-:Y:S01]  /*6830*/  LDSM.16.MT88.4 R64, [R195+0x9000] ;  /* 0x00900000c340783b */ /* 0x000fe20000004200 */
[----:B------:R-:W-:-:S04]  /*6840*/  IMAD.WIDE R56, R174, 0x2, R56 ;  /* 0x00000002ae387825 */ /* 0x000fc800078e0238 */
[----:B------:R-:W-:Y:S01]  /*6850*/  IMAD.MOV.U32 R44, RZ, RZ, R71 ;  /* 0x000000ffff2c7224 */ /* 0x000fe200078e0047 */
[C---:B---3--:R-:W-:Y:S01]  /*6860*/  HMMA.16816.F32 R72, R84.reuse, R58, R72 ;  /* 0x0000003a5448723c */ /* 0x048fe20000001848 */
[----:B------:R-:W-:Y:S02]  /*6870*/  IMAD.MOV.U32 R33, RZ, RZ, R68 ;  /* 0x000000ffff217224 */ /* 0x000fe400078e0044 */
[----:B------:R-:W-:Y:S02]  /*6880*/  IMAD.MOV.U32 R45, RZ, RZ, R69 ;  /* 0x000000ffff2d7224 */ /* 0x000fe400078e0045 */
[----:B------:R-:W0:Y:S03]  /*6890*/  LDSM.16.M88.4 R68, [R193+0x80] ;  /* 0x00008000c144783b */ /* 0x000e260000000200 */
[----:B------:R-:W-:Y:S01]  /*68a0*/  HMMA.16816.F32 R88, R84, R54, R88 ;  /* 0x000000365458723c */ /* 0x000fe20000001858 */
[----:B------:R-:W2:Y:S01]  /*68b0*/  LDSM.16.M88.4 R84, [R193+0x4080] ;  /* 0x00408000c154783b */ /* 0x000ea20000000200 */
[----:B------:R-:W-:-:S02]  /*68c0*/  IMAD.MOV.U32 R35, RZ, RZ, R56 ;  /* 0x000000ffff237224 */ /* 0x000fc400078e0038 */
[----:B------:R-:W-:Y:S02]  /*68d0*/  IMAD.MOV.U32 R46, RZ, RZ, R57 ;  /* 0x000000ffff2e7224 */ /* 0x000fe400078e0039 */
[----:B------:R-:W-:Y:S02]  /*68e0*/  IMAD.MOV.U32 R56, RZ, RZ, R37 ;  /* 0x000000ffff387224 */ /* 0x000fe400078e0025 */
[----:B------:R-:W-:-:S04]  /*68f0*/  IMAD.MOV.U32 R57, RZ, RZ, R47 ;  /* 0x000000ffff397224 */ /* 0x000fc800078e002f */
[----:B------:R-:W-:-:S04]  /*6900*/  IMAD.WIDE R56, R174, 0x2, R56 ;  /* 0x00000002ae387825 */ /* 0x000fc800078e0238 */
[----:B------:R-:W-:Y:S02]  /*6910*/  IMAD.MOV.U32 R37, RZ, RZ, R56 ;  /* 0x000000ffff257224 */ /* 0x000fe400078e0038 */
[----:B------:R-:W-:Y:S02]  /*6920*/  IMAD.MOV.U32 R47, RZ, RZ, R57 ;  /* 0x000000ffff2f7224 */ /* 0x000fe400078e0039 */
[----:B------:R-:W-:Y:S02]  /*6930*/  IMAD.MOV.U32 R56, RZ, RZ, R43 ;  /* 0x000000ffff387224 */ /* 0x000fe400078e002b */
[----:B------:R-:W-:Y:S01]  /*6940*/  IMAD.MOV.U32 R57, RZ, RZ, R50 ;  /* 0x000000ffff397224 */ /* 0x000fe200078e0032 */
[----:B------:R-:W-:Y:S01]  /*6950*/  MOV R52, R39 ;  /* 0x0000002700347202 */ /* 0x000fe20000000f00 */
[----:B------:R-:W-:Y:S02]  /*6960*/  IMAD.MOV.U32 R53, RZ, RZ, R48 ;  /* 0x000000ffff357224 */ /* 0x000fe400078e0030 */
[----:B------:R-:W-:Y:S01]  /*6970*/  IMAD.WIDE R56, R174, 0x2, R56 ;  /* 0x00000002ae387825 */ /* 0x000fe200078e0238 */
[----:B-1----:R-:W-:Y:S03]  /*6980*/  HMMA.16816.F32 R60, R80, R58, R60 ;  /* 0x0000003a503c723c */ /* 0x002fe6000000183c */
[----:B------:R-:W-:-:S02]  /*6990*/  IMAD.MOV.U32 R43, RZ, RZ, R56 ;  /* 0x000000ffff2b7224 */ /* 0x000fc400078e0038 */
[----:B------:R-:W-:Y:S02]  /*69a0*/  IMAD.MOV.U32 R50, RZ, RZ, R57 ;  /* 0x000000ffff327224 */ /* 0x000fe400078e0039 */
[----:B------:R-:W-:Y:S01]  /*69b0*/  IMAD.WIDE R52, R174, 0x2, R52 ;  /* 0x00000002ae347825 */ /* 0x000fe200078e0234 */
[----:B------:R-:W1:Y:S03]  /*69c0*/  LDSM.16.MT88.4 R56, [R194+0x9000] ;  /* 0x00900000c238783b */ /* 0x000e660000004200 */
[----:B------:R-:W-:Y:S02]  /*69d0*/  IMAD.MOV.U32 R39, RZ, RZ, R52 ;  /* 0x000000ffff277224 */ /* 0x000fe400078e0034 */
[----:B------:R-:W-:Y:S02]  /*69e0*/  IMAD.MOV.U32 R48, RZ, RZ, R53 ;  /* 0x000000ffff307224 */ /* 0x000fe400078e0035 */
[----:B------:R-:W-:-:S02]  /*69f0*/  IMAD.MOV.U32 R52, RZ, RZ, R92 ;  /* 0x000000ffff347224 */ /* 0x000fc400078e005c */
[----:B------:R-:W-:-:S04]  /*6a00*/  IMAD.MOV.U32 R53, RZ, RZ, R51 ;  /* 0x000000ffff357224 */ /* 0x000fc800078e0033 */
[----:B------:R-:W-:-:S04]  /*6a10*/  IMAD.WIDE R52, R174, 0x2, R52 ;  /* 0x00000002ae347825 */ /* 0x000fc800078e0234 */
[----:B------:R-:W-:Y:S02]  /*6a20*/  IMAD.MOV.U32 R92, RZ, RZ, R52 ;  /* 0x000000ffff5c7224 */ /* 0x000fe400078e0034 */
[----:B------:R-:W-:Y:S02]  /*6a30*/  IMAD.MOV.U32 R51, RZ, RZ, R53 ;  /* 0x000000ffff337224 */ /* 0x000fe400078e0035 */
[----:B------:R-:W-:Y:S02]  /*6a40*/  IMAD.MOV.U32 R52, RZ, RZ, R98 ;  /* 0x000000ffff347224 */ /* 0x000fe400078e0062 */
[----:B------:R-:W-:Y:S01]  /*6a50*/  IMAD.MOV.U32 R53, RZ, RZ, R97 ;  /* 0x000000ffff357224 */ /* 0x000fe200078e0061 */
[----:B0-----:R-:W-:Y:S03]  /*6a60*/  HMMA.16816.F32 R72, R64, R68, R72 ;  /* 0x000000444048723c */ /* 0x001fe60000001848 */
[----:B------:R-:W-:-:S05]  /*6a70*/  IMAD.WIDE R52, R174, 0x2, R52 ;  /* 0x00000002ae347825 */ /* 0x000fca00078e0234 */
[----:B--2---:R-:W-:Y:S01]  /*6a80*/  HMMA.16816.F32 R88, R64, R84, R88 ;  /* 0x000000544058723c */ /* 0x004fe20000001858 */
[----:B------:R-:W-:Y:S02]  /*6a90*/  IMAD.MOV.U32 R98, RZ, RZ, R52 ;  /* 0x000000ffff627224 */ /* 0x000fe400078e0034 */
[----:B------:R-:W-:-:S04]  /*6aa0*/  IMAD.MOV.U32 R97, RZ, RZ, R53 ;  /* 0x000000ffff617224 */ /* 0x000fc800078e0035 */
[----:B------:R-:W-:Y:S02]  /*6ab0*/  IMAD.MOV.U32 R66, RZ, RZ, R108 ;  /* 0x000000ffff427224 */ /* 0x000fe400078e006c */
[----:B------:R-:W-:Y:S02]  /*6ac0*/  IMAD.MOV.U32 R67, RZ, RZ, R107 ;  /* 0x000000ffff437224 */ /* 0x000fe400078e006b */
[----:B------:R-:W-:Y:S02]  /*6ad0*/  IMAD.MOV.U32 R64, RZ, RZ, R110 ;  /* 0x000000ffff407224 */ /* 0x000fe400078e006e */
[----:B------:R-:W-:Y:S01]  /*6ae0*/  IMAD.MOV.U32 R65, RZ, RZ, R109 ;  /* 0x000000ffff417224 */ /* 0x000fe200078e006d */
[----:B------:R-:W-:Y:S01]  /*6af0*/  HMMA.16816.F32 R76, R80, R54, R76 ;  /* 0x00000036504c723c */ /* 0x000fe2000000184c */
[----:B------:R-:W-:Y:S02]  /*6b00*/  IMAD.MOV.U32 R52, RZ, RZ, R100 ;  /* 0x000000ffff347224 */ /* 0x000fe400078e0064 */
[----:B------:R-:W-:-:S02]  /*6b10*/  IMAD.MOV.U32 R53, RZ, RZ, R99 ;  /* 0x000000ffff357224 */ /* 0x000fc400078e0063 */
[----:B------:R-:W-:-:S04]  /*6b20*/  IMAD.WIDE R66, R174, 0x2, R66 ;  /* 0x00000002ae427825 */ /* 0x000fc800078e0242 */
[----:B------:R-:W-:-:S04]  /*6b30*/  IMAD.WIDE R64, R174, 0x2, R64 ;  /* 0x00000002ae407825 */ /* 0x000fc800078e0240 */
[----:B------:R-:W-:Y:S02]  /*6b40*/  IMAD.MOV.U32 R83, RZ, RZ, R101 ;  /* 0x000000ffff537224 */ /* 0x000fe400078e0065 */
[----:B------:R-:W-:Y:S02]  /*6b50*/  IMAD.WIDE R100, R174, 0x2, R52 ;  /* 0x00000002ae647825 */ /* 0x000fe400078e0234 */
[----:B------:R-:W-:Y:S02]  /*6b60*/  LDSM.16.MT88.4 R52, [R195+0x9400] ;  /* 0x00940000c334783b */ /* 0x000fe40000004200 */
[----:B------:R-:W-:Y:S02]  /*6b70*/  IMAD.MOV.U32 R108, RZ, RZ, R66 ;  /* 0x000000ffff6c7224 */ /* 0x000fe400078e0042 */
[----:B------:R-:W-:Y:S02]  /*6b80*/  IMAD.MOV.U32 R107, RZ, RZ, R67 ;  /* 0x000000ffff6b7224 */ /* 0x000fe400078e0043 */
[----:B------:R-:W-:-:S02]  /*6b90*/  IMAD.MOV.U32 R110, RZ, RZ, R64 ;  /* 0x000000ffff6e7224 */ /* 0x000fc400078e0040 */
[----:B------:R-:W-:Y:S02]  /*6ba0*/  IMAD.MOV.U32 R109, RZ, RZ, R65 ;  /* 0x000000ffff6d7224 */ /* 0x000fe400078e0041 */
[----:B------:R-:W0:Y:S01]  /*6bb0*/  LDSM.16.MT88.4 R64, [R194+0x9400] ;  /* 0x00940000c240783b */ /* 0x000e220000004200 */
[----:B-1----:R-:W-:Y:S01]  /*6bc0*/  HMMA.16816.F32 R60, R56, R68, R60 ;  /* 0x00000044383c723c */ /* 0x002fe2000000183c */
[----:B------:R-:W-:Y:S02]  /*6bd0*/  IMAD.MOV.U32 R80, RZ, RZ, R104 ;  /* 0x000000ffff507224 */ /* 0x000fe400078e0068 */
[----:B------:R-:W-:-:S04]  /*6be0*/  IMAD.MOV.U32 R81, RZ, RZ, R103 ;  /* 0x000000ffff517224 */ /* 0x000fc800078e0067 */
[----:B------:R-:W-:Y:S02]  /*6bf0*/  IMAD.MOV.U32 R68, RZ, RZ, R116 ;  /* 0x000000ffff447224 */ /* 0x000fe400078e0074 */
[----:B------:R-:W-:Y:S01]  /*6c00*/  IMAD.MOV.U32 R69, RZ, RZ, R115 ;  /* 0x000000ffff457224 */ /* 0x000fe200078e0073 */
[----:B------:R-:W-:Y:S01]  /*6c10*/  HMMA.16816.F32 R76, R56, R84, R76 ;  /* 0x00000054384c723c */ /* 0x000fe2000000184c */
[----:B------:R-:W-:-:S04]  /*6c20*/  IMAD.WIDE R80, R174, 0x2, R80 ;  /* 0x00000002ae507825 */ /* 0x000fc800078e0250 */
[----:B------:R-:W-:Y:S01]  /*6c30*/  IMAD.MOV.U32 R82, RZ, RZ, R102 ;  /* 0x000000ffff527224 */ /* 0x000fe200078e0066 */
[----:B------:R-:W-:Y:S01]  /*6c40*/  MOV R99, R101 ;  /* 0x0000006500637202 */ /* 0x000fe20000000f00 */
[----:B------:R-:W-:Y:S01]  /*6c50*/  IMAD.WIDE R68, R174, 0x2, R68 ;  /* 0x00000002ae447825 */ /* 0x000fe200078e0244 */
[----:B------:R-:W-:Y:S03]  /*6c60*/  LDSM.16.M88.4 R56, [R192+0x80] ;  /* 0x00008000c038783b */ /* 0x000fe60000000200 */
[----:B------:R-:W-:Y:S02]  /*6c70*/  IMAD.MOV.U32 R84, RZ, RZ, R118 ;  /* 0x000000ffff547224 */ /* 0x000fe400078e0076 */
[----:B------:R-:W-:Y:S02]  /*6c80*/  IMAD.MOV.U32 R85, RZ, RZ, R117 ;  /* 0x000000ffff557224 */ /* 0x000fe400078e0075 */
[----:B------:R-:W-:-:S02]  /*6c90*/  IMAD.MOV.U32 R104, RZ, RZ, R80 ;  /* 0x000000ffff687224 */ /* 0x000fc400078e0050 */
[----:B------:R-:W-:Y:S02]  /*6ca0*/  IMAD.MOV.U32 R103, RZ, RZ, R81 ;  /* 0x000000ffff677224 */ /* 0x000fe400078e0051 */
        /* <DEDUP_REMOVED lines=8> */
[----:B------:R-:W-:-:S04]  /*6d30*/  IMAD.WIDE R80, R174, 0x2, R80 ;  /* 0x00000002ae507825 */ /* 0x000fc800078e0250 */
[----:B------:R-:W-:-:S04]  /*6d40*/  IMAD.WIDE R68, R174, 0x2, R68 ;  /* 0x00000002ae447825 */ /* 0x000fc800078e0244 */
[----:B------:R-:W-:Y:S02]  /*6d50*/  IMAD.MOV.U32 R118, RZ, RZ, R84 ;  /* 0x000000ffff767224 */ /* 0x000fe400078e0054 */
[----:B------:R-:W-:Y:S02]  /*6d60*/  IMAD.MOV.U32 R117, RZ, RZ, R85 ;  /* 0x000000ffff757224 */ /* 0x000fe400078e0055 */
[----:B------:R-:W-:Y:S02]  /*6d70*/  IMAD.MOV.U32 R84, RZ, RZ, R124 ;  /* 0x000000ffff547224 */ /* 0x000fe400078e007c */
[----:B------:R-:W-:Y:S01]  /*6d80*/  IMAD.MOV.U32 R85, RZ, RZ, R123 ;  /* 0x000000ffff557224 */ /* 0x000fe200078e007b */
[----:B------:R-:W-:Y:S01]  /*6d90*/  MOV R105, R81 ;  /* 0x0000005100697202 */ /* 0x000fe20000000f00 */
[----:B------:R-:W-:Y:S01]  /*6da0*/  IMAD.MOV.U32 R102, RZ, RZ, R82 ;  /* 0x000000ffff667224 */ /* 0x000fe200078e0052 */
[----:B------:R-:W-:Y:S01]  /*6db0*/  MOV R119, R69 ;  /* 0x0000004500777202 */ /* 0x000fe20000000f00 */
[----:B------:R-:W-:-:S02]  /*6dc0*/  IMAD.MOV.U32 R101, RZ, RZ, R83 ;  /* 0x000000ffff657224 */ /* 0x000fc400078e0053 */
[----:B------:R-:W-:Y:S02]  /*6dd0*/  IMAD.MOV.U32 R106, RZ, RZ, R80 ;  /* 0x000000ffff6a7224 */ /* 0x000fe400078e0050 */
[----:B------:R-:W-:Y:S02]  /*6de0*/  IMAD.MOV.U32 R82, RZ, RZ, R112 ;  /* 0x000000ffff527224 */ /* 0x000fe400078e0070 */
[----:B------:R-:W-:Y:S02]  /*6df0*/  IMAD.MOV.U32 R83, RZ, RZ, R111 ;  /* 0x000000ffff537224 */ /* 0x000fe400078e006f */
[----:B------:R-:W-:Y:S02]  /*6e00*/  IMAD.MOV.U32 R120, RZ, RZ, R68 ;  /* 0x000000ffff787224 */ /* 0x000fe400078e0044 */
[----:B------:R-:W-:Y:S02]  /*6e10*/  IMAD.MOV.U32 R80, RZ, RZ, R114 ;  /* 0x000000ffff507224 */ /* 0x000fe400078e0072 */
[----:B------:R-:W-:-:S02]  /*6e20*/  IMAD.MOV.U32 R81, RZ, RZ, R113 ;  /* 0x000000ffff517224 */ /* 0x000fc400078e0071 */
[----:B------:R-:W-:-:S04]  /*6e30*/  IMAD.WIDE R84, R174, 0x2, R84 ;  /* 0x00000002ae547825 */ /* 0x000fc800078e0254 */
[----:B------:R-:W-:Y:S02]  /*6e40*/  IMAD.MOV.U32 R68, RZ, RZ, R126 ;  /* 0x000000ffff447224 */ /* 0x000fe400078e007e */
[----:B------:R-:W-:Y:S02]  /*6e50*/  IMAD.MOV.U32 R69, RZ, RZ, R125 ;  /* 0x000000ffff457224 */ /* 0x000fe400078e007d */
        /* <DEDUP_REMOVED lines=10> */
[----:B------:R-:W-:Y:S01]  /*6f00*/  IMAD.MOV.U32 R114, RZ, RZ, R80 ;  /* 0x000000ffff727224 */ /* 0x000fe200078e0050 */
[----:B0-----:R-:W-:Y:S01]  /*6f10*/  HMMA.16816.F32 R60, R64, R70, R60 ;  /* 0x00000046403c723c */ /* 0x001fe2000000183c */
[----:B------:R-:W-:-:S02]  /*6f20*/  IMAD.MOV.U32 R113, RZ, RZ, R81 ;  /* 0x000000ffff717224 */ /* 0x000fc400078e0051 */
[----:B------:R-:W-:Y:S02]  /*6f30*/  IMAD.MOV.U32 R126, RZ, RZ, R68 ;  /* 0x000000ffff7e7224 */ /* 0x000fe400078e0044 */
[----:B------:R-:W-:-:S03]  /*6f40*/  IMAD.WIDE R84, R174, 0x2, R84 ;  /* 0x00000002ae547825 */ /* 0x000fc600078e0254 */
[C---:B------:R-:W-:Y:S01]  /*6f50*/  HMMA.16816.F32 R80, R52.reuse, R70, R72 ;  /* 0x000000463450723c */ /* 0x040fe20000001848 */
[----:B------:R-:W0:Y:S04]  /*6f60*/  LDSM.16.MT88.4 R72, [R195+0x9800] ;  /* 0x00980000c348783b */ /* 0x000e280000004200 */
[----:B------:R-:W1:Y:S03]  /*6f70*/  LDSM.16.MT88.4 R68, [R194+0x9800] ;  /* 0x00980000c244783b */ /* 0x000e660000004200 */
[----:B------:R-:W-:Y:S01]  /*6f80*/  HMMA.16816.F32 R88, R52, R86, R88 ;  /* 0x000000563458723c */ /* 0x000fe20000001858 */
[----:B------:R-:W2:Y:S01]  /*6f90*/  LDSM.16.M88.4 R52, [R192+0x4080] ;  /* 0x00408000c034783b */ /* 0x000ea20000000200 */
[----:B------:R-:W-:Y:S01]  /*6fa0*/  IMAD.MOV.U32 R132, RZ, RZ, R84 ;  /* 0x000000ffff847224 */ /* 0x000fe200078e0054 */
[----:B------:R-:W-:Y:S01]  /*6fb0*/  MOV R131, R85 ;  /* 0x0000005500837202 */ /* 0x000fe20000000f00 */
[----:B------:R-:W-:-:S02]  /*6fc0*/  IMAD.MOV.U32 R84, RZ, RZ, R138 ;  /* 0x000000ffff547224 */ /* 0x000fc400078e008a */
[----:B------:R-:W-:-:S04]  /*6fd0*/  IMAD.MOV.U32 R85, RZ, RZ, R137 ;  /* 0x000000ffff557224 */ /* 0x000fc800078e0089 */
[----:B------:R-:W-:Y:S01]  /*6fe0*/  IMAD.WIDE R84, R174, 0x2, R84 ;  /* 0x00000002ae547825 */ /* 0x000fe200078e0254 */
[----:B------:R-:W-:Y:S03]  /*6ff0*/  HMMA.16816.F32 R76, R64, R86, R76 ;  /* 0x00000056404c723c */ /* 0x000fe6000000184c */
[----:B------:R-:W-:Y:S02]  /*7000*/  IMAD.MOV.U32 R224, RZ, RZ, R9 ;  /* 0x000000ffffe07224 */ /* 0x000fe400078e0009 */
[----:B------:R-:W-:Y:S02]  /*7010*/  IMAD.MOV.U32 R225, RZ, RZ, R20 ;  /* 0x000000ffffe17224 */ /* 0x000fe400078e0014 */
        /* <DEDUP_REMOVED lines=8> */
[----:B------:R-:W-:-:S04]  /*70a0*/  IMAD.WIDE R224, R174, 0x2, R224 ;  /* 0x00000002aee07825 */ /* 0x000fc800078e02e0 */
[C---:B------:R-:W-:Y:S02]  /*70b0*/  IMAD.WIDE R134, R174.reuse, 0x2, R64 ;  /* 0x00000002ae867825 */ /* 0x040fe400078e0240 */
[----:B------:R-:W3:Y:S02]  /*70c0*/  LDSM.16.MT88.4 R64, [R195+0x9c00] ;  /* 0x009c0000c340783b */ /* 0x000ee40000004200 */
        /* <DEDUP_REMOVED lines=10> */
[----:B------:R-:W-:Y:S02]  /*7170*/  IMAD.MOV.U32 R139, RZ, RZ, R85 ;  /* 0x000000ffff8b7224 */ /* 0x000fe400078e0055 */
[----:B------:R-:W4:Y:S01]  /*7180*/  LDSM.16.MT88.4 R84, [R194+0x9c00] ;  /* 0x009c0000c254783b */ /* 0x000f220000004200 */
[----:B------:R-:W-:-:S04]  /*7190*/  IMAD.WIDE R224, R174, 0x2, R224 ;  /* 0x00000002aee07825 */ /* 0x000fc800078e02e0 */
[----:B------:R-:W-:Y:S02]  /*71a0*/  IMAD.MOV.U32 R15, RZ, RZ, R224 ;  /* 0x000000ffff0f7224 */ /* 0x000fe400078e00e0 */
[----:B------:R-:W-:Y:S02]  /*71b0*/  IMAD.MOV.U32 R28, RZ, RZ, R225 ;  /* 0x000000ffff1c7224 */ /* 0x000fe400078e00e1 */
[----:B------:R-:W-:Y:S02]  /*71c0*/  IMAD.MOV.U32 R224, RZ, RZ, R19 ;  /* 0x000000ffffe07224 */ /* 0x000fe400078e0013 */
[----:B------:R-:W-:-:S04]  /*71d0*/  IMAD.MOV.U32 R225, RZ, RZ, R32 ;  /* 0x000000ffffe17224 */ /* 0x000fc800078e0020 */
[----:B------:R-:W-:Y:S01]  /*71e0*/  IMAD.WIDE R224, R174, 0x2, R224 ;  /* 0x00000002aee07825 */ /* 0x000fe200078e02e0 */
[-C--:B0-----:R-:W-:Y:S03]  /*71f0*/  HMMA.16816.F32 R80, R72, R56.reuse, R80 ;  /* 0x000000384850723c */ /* 0x081fe60000001850 */
[----:B------:R-:W-:Y:S02]  /*7200*/  IMAD.MOV.U32 R19, RZ, RZ, R224 ;  /* 0x000000ffff137224 */ /* 0x000fe400078e00e0 */
[----:B------:R-:W-:Y:S02]  /*7210*/  IMAD.MOV.U32 R32, RZ, RZ, R225 ;  /* 0x000000ffff207224 */ /* 0x000fe400078e00e1 */
[----:B------:R-:W-:Y:S01]  /*7220*/  IMAD.MOV.U32 R224, RZ, RZ, R41 ;  /* 0x000000ffffe07224 */ /* 0x000fe200078e0029 */
[----:B-1----:R-:W-:Y:S01]  /*7230*/  HMMA.16816.F32 R60, R68, R56, R60 ;  /* 0x00000038443c723c */ /* 0x002fe2000000183c */
[----:B------:R-:W-:-:S06]  /*7240*/  IMAD.MOV.U32 R225, RZ, RZ, R49 ;  /* 0x000000ffffe17224 */ /* 0x000fcc00078e0031 */
[----:B------:R-:W-:Y:S01]  /*7250*/  IMAD.MOV.U32 R56, RZ, RZ, R150 ;  /* 0x000000ffff387224 */ /* 0x000fe200078e0096 */
[----:B--2---:R-:W-:Y:S01]  /*7260*/  HMMA.16816.F32 R88, R72, R52, R88 ;  /* 0x000000344858723c */ /* 0x004fe20000001858 */
[----:B------:R-:W-:Y:S02]  /*7270*/  IMAD.MOV.U32 R57, RZ, RZ, R149 ;  /* 0x000000ffff397224 */ /* 0x000fe400078e0095 */
[----:B------:R-:W-:-:S05]  /*7280*/  IMAD.WIDE R224, R174, 0x2, R224 ;  /* 0x00000002aee07825 */ /* 0x000fca00078e02e0 */
[----:B------:R-:W-:Y:S01]  /*7290*/  HMMA.16816.F32 R68, R68, R52, R76 ;  /* 0x000000344444723c */ /* 0x000fe2000000184c */
[----:B------:R-:W-:Y:S01]  /*72a0*/  IMAD.WIDE R56, R174, 0x2, R56 ;  /* 0x00000002ae387825 */ /* 0x000fe200078e0238 */
[----:B------:R-:W-:-:S03]  /*72b0*/  MOV R41, R224 ;  /* 0x000000e000297202 */ /* 0x000fc60000000f00 */
[----:B------:R-:W-:Y:S02]  /*72c0*/  IMAD.MOV.U32 R74, RZ, RZ, R142 ;  /* 0x000000ffff4a7224 */ /* 0x000fe400078e008e */
        /* <DEDUP_REMOVED lines=23> */
[----:B------:R-:W-:Y:S01]  /*7440*/  IMAD.WIDE R224, R174, 0x2, R224 ;  /* 0x00000002aee07825 */ /* 0x000fe200078e02e0 */
[----:B------:R-:W-:-:S03]  /*7450*/  IADD3 R202, R202, -0x1, RZ ;  /* 0xffffffffcaca7810 */ /* 0x000fc60007ffe0ff */
[----:B------:R-:W-:Y:S01]  /*7460*/  IMAD.MOV.U32 R142, RZ, RZ, R74 ;  /* 0x000000ffff8e7224 */ /* 0x000fe200078e004a */
[----:B------:R-:W-:Y:S01]  /*7470*/  MOV R74, R146 ;  /* 0x00000092004a7202 */ /* 0x000fe20000000f00 */
        /* <DEDUP_REMOVED lines=21> */
[----:B------:R-:W-:Y:S01]  /*75d0*/  IMAD.WIDE R52, R174, 0x2, R52 ;  /* 0x00000002ae347825 */ /* 0x000fe200078e0234 */
[----:B------:R-:W-:-:S03]  /*75e0*/  ISETP.NE.U32.AND P0, PT, R202, RZ, PT ;  /* 0x000000ffca00720c */ /* 0x000fc60003f05070 */
[----:B------:R-:W-:Y:S02]  /*75f0*/  IMAD.MOV.U32 R224, RZ, RZ, R122 ;  /* 0x000000ffffe07224 */ /* 0x000fe400078e007a */
[----:B------:R-:W-:Y:S02]  /*7600*/  IMAD.MOV.U32 R225, RZ, RZ, R121 ;  /* 0x000000ffffe17224 */ /* 0x000fe400078e0079 */
[----:B------:R-:W-:Y:S02]  /*7610*/  IMAD.MOV.U32 R56, RZ, RZ, R160 ;  /* 0x000000ffff387224 */ /* 0x000fe400078e00a0 */
[----:B------:R-:W-:Y:S02]  /*7620*/  IMAD.MOV.U32 R57, RZ, RZ, R159 ;  /* 0x000000ffff397224 */ /* 0x000fe400078e009f */
[----:B------:R-:W-:-:S04]  /*7630*/  IMAD.WIDE R74, R174, 0x2, R74 ;  /* 0x00000002ae4a7825 */ /* 0x000fc800078e024a */
[----:B------:R-:W-:-:S04]  /*7640*/  IMAD.WIDE R72, R174, 0x2, R72 ;  /* 0x00000002ae487825 */ /* 0x000fc800078e0248 */
[----:B------:R-:W-:-:S04]  /*7650*/  IMAD.WIDE R76, R174, 0x2, R76 ;  /* 0x00000002ae4c7825 */ /* 0x000fc800078e024c */
[----:B------:R-:W-:-:S04]  /*7660*/  IMAD.WIDE R226, R174, 0x2, R226 ;  /* 0x00000002aee27825 */ /* 0x000fc800078e02e2 */
[----:B------:R-:W-:Y:S02]  /*7670*/  IMAD.MOV.U32 R162, RZ, RZ, R52 ;  /* 0x000000ffffa27224 */ /* 0x000fe400078e0034 */
[----:B------:R-:W-:Y:S02]  /*7680*/  IMAD.MOV.U32 R161, RZ, RZ, R53 ;  /* 0x000000ffffa17224 */ /* 0x000fe400078e0035 */
[----:B------:R-:W-:-:S04]  /*7690*/  IMAD.WIDE R224, R174, 0x2, R224 ;  /* 0x00000002aee07825 */ /* 0x000fc800078e02e0 */
[----:B------:R-:W-:-:S04]  /*76a0*/  IMAD.WIDE R56, R174, 0x2, R56 ;  /* 0x00000002ae387825 */ /* 0x000fc800078e0238 */
[----:B------:R-:W-:Y:S02]  /*76b0*/  IMAD.MOV.U32 R52, RZ, RZ, R168 ;  /* 0x000000ffff347224 */ /* 0x000fe400078e00a8 */
[----:B------:R-:W-:Y:S02]  /*76c0*/  IMAD.MOV.U32 R53, RZ, RZ, R167 ;  /* 0x000000ffff357224 */ /* 0x000fe400078e00a7 */
[----:B------:R-:W-:Y:S02]  /*76d0*/  IMAD.MOV.U32 R146, RZ, RZ, R74 ;  /* 0x000000ffff927224 */ /* 0x000fe400078e004a */
[----:B------:R-:W-:Y:S02]  /*76e0*/  IMAD.MOV.U32 R145, RZ, RZ, R75 ;  /* 0x000000ffff917224 */ /* 0x000fe400078e004b */
[----:B------:R-:W-:Y:S02]  /*76f0*/  IMAD.MOV.U32 R148, RZ, RZ, R72 ;  /* 0x000000ffff947224 */ /* 0x000fe400078e0048 */
[----:B------:R-:W-:-:S02]  /*7700*/  IMAD.MOV.U32 R147, RZ, RZ, R73 ;  /* 0x000000ffff937224 */ /* 0x000fc400078e0049 */
[----:B------:R-:W-:Y:S01]  /*7710*/  IMAD.MOV.U32 R158, RZ, RZ, R76 ;  /* 0x000000ffff9e7224 */ /* 0x000fe200078e004c */
[----:B---3--:R-:W-:Y:S01]  /*7720*/  HMMA.16816.F32 R72, R64, R58, R80 ;  /* 0x0000003a4048723c */ /* 0x008fe20000001850 */
[----:B------:R-:W-:Y:S01]  /*7730*/  IMAD.MOV.U32 R157, RZ, RZ, R77 ;  /* 0x000000ffff9d7224 */ /* 0x000fe200078e004d */
[----:B------:R-:W-:Y:S01]  /*7740*/  MOV R94, R226 ;  /* 0x000000e2005e7202 */ /* 0x000fe20000000f00 */
[----:B------:R-:W-:Y:S02]  /*7750*/  IMAD.MOV.U32 R93, RZ, RZ, R227 ;  /* 0x000000ffff5d7224 */ /* 0x000fe400078e00e3 */
[----:B------:R-:W-:-:S03]  /*7760*/  IMAD.MOV.U32 R122, RZ, RZ, R224 ;  /* 0x000000ffff7a7224 */ /* 0x000fc600078e00e0 */
[----:B----4-:R-:W-:Y:S01]  /*7770*/  HMMA.16816.F32 R76, R84, R58, R60 ;  /* 0x0000003a544c723c */ /* 0x010fe2000000183c */
[----:B------:R-:W-:Y:S02]  /*7780*/  IMAD.MOV.U32 R121, RZ, RZ, R225 ;  /* 0x000000ffff797224 */ /* 0x000fe400078e00e1 */
[----:B------:R-:W-:Y:S02]  /*7790*/  IMAD.MOV.U32 R160, RZ, RZ, R56 ;  /* 0x000000ffffa07224 */ /* 0x000fe400078e0038 */
[----:B------:R-:W-:Y:S02]  /*77a0*/  IMAD.MOV.U32 R159, RZ, RZ, R57 ;  /* 0x000000ffff9f7224 */ /* 0x000fe400078e0039 */
[----:B------:R-:W-:Y:S01]  /*77b0*/  MOV R58, R164 ;  /* 0x000000a4003a7202 */ /* 0x000fe20000000f00 */
[----:B------:R-:W-:Y:S01]  /*77c0*/  HMMA.16816.F32 R64, R64, R54, R88 ;  /* 0x000000364040723c */ /* 0x000fe20000001858 */
[----:B------:R-:W-:-:S04]  /*77d0*/  IMAD.WIDE R52, R174, 0x2, R52 ;  /* 0x00000002ae347825 */ /* 0x000fc800078e0234 */
[----:B------:R-:W-:-:S03]  /*77e0*/  IMAD.MOV.U32 R226, RZ, RZ, R128 ;  /* 0x000000ffffe27224 */ /* 0x000fc600078e0080 */
[----:B------:R-:W-:Y:S01]  /*77f0*/  HMMA.16816.F32 R84, R84, R54, R68 ;  /* 0x000000365454723c */ /* 0x000fe20000001844 */
[----:B------:R-:W-:Y:S02]  /*7800*/  IMAD.MOV.U32 R227, RZ, RZ, R127 ;  /* 0x000000ffffe37224 */ /* 0x000fe400078e007f */
[----:B------:R-:W-:Y:S02]  /*7810*/  IMAD.MOV.U32 R224, RZ, RZ, R130 ;  /* 0x000000ffffe07224 */ /* 0x000fe400078e0082 */
[----:B------:R-:W-:Y:S02]  /*7820*/  IMAD.MOV.U32 R225, RZ, RZ, R129 ;  /* 0x000000ffffe17224 */ /* 0x000fe400078e0081 */
[----:B------:R-:W-:Y:S01]  /*7830*/  MOV R54, R170 ;  /* 0x000000aa00367202 */ /* 0x000fe20000000f00 */
[----:B------:R-:W-:Y:S02]  /*7840*/  IMAD.MOV.U32 R59, RZ, RZ, R163 ;  /* 0x000000ffff3b7224 */ /* 0x000fe400078e00a3 */
[----:B------:R-:W-:-:S02]  /*7850*/  IMAD.MOV.U32 R56, RZ, RZ, R166 ;  /* 0x000000ffff387224 */ /* 0x000fc400078e00a6 */
[----:B------:R-:W-:Y:S02]  /*7860*/  IMAD.MOV.U32 R57, RZ, RZ, R165 ;  /* 0x000000ffff397224 */ /* 0x000fe400078e00a5 */
[----:B------:R-:W-:Y:S02]  /*7870*/  IMAD.MOV.U32 R55, RZ, RZ, R169 ;  /* 0x000000ffff377224 */ /* 0x000fe400078e00a9 */
[----:B------:R-:W-:Y:S02]  /*7880*/  IMAD.MOV.U32 R170, RZ, RZ, R172 ;  /* 0x000000ffffaa7224 */ /* 0x000fe400078e00ac */
[----:B------:R-:W-:Y:S02]  /*7890*/  IMAD.MOV.U32 R168, RZ, RZ, R52 ;  /* 0x000000ffffa87224 */ /* 0x000fe400078e0034 */
[----:B------:R-:W-:Y:S01]  /*78a0*/  IMAD.MOV.U32 R167, RZ, RZ, R53 ;  /* 0x000000ffffa77224 */ /* 0x000fe200078e0035 */
[----:B------:R-:W-:Y:S01]  /*78b0*/  UIADD3 UR4, UR4, -0x80, URZ ;  /* 0xffffff8004047890 */ /* 0x000fe2000fffe03f */
[----:B------:R-:W-:-:S04]  /*78c0*/  IMAD.WIDE R226, R174, 0x2, R226 ;  /* 0x00000002aee27825 */ /* 0x000fc800078e02e2 */
[----:B------:R-:W-:-:S04]  /*78d0*/  IMAD.WIDE R224, R174, 0x2, R224 ;  /* 0x00000002aee07825 */ /* 0x000fc800078e02e0 */
[----:B------:R-:W-:-:S04]  /*78e0*/  IMAD.WIDE R58, R174, 0x2, R58 ;  /* 0x00000002ae3a7825 */ /* 0x000fc800078e023a */
[----:B------:R-:W-:-:S04]  /*78f0*/  IMAD.WIDE R56, R174, 0x2, R56 ;  /* 0x00000002ae387825 */ /* 0x000fc800078e0238 */
        /* <DEDUP_REMOVED lines=10> */
[----:B------:R-:W-:-:S04]  /*79a0*/  IMAD.WIDE R222, R173, 0x2, R222 ;  /* 0x00000002adde7825 */ /* 0x000fc800078e02de */
[----:B------:R-:W-:Y:S02]  /*79b0*/  IMAD.MOV.U32 R170, RZ, RZ, R54 ;  /* 0x000000ffffaa7224 */ /* 0x000fe400078e0036 */
[----:B------:R-:W-:Y:S02]  /*79c0*/  IMAD.MOV.U32 R169, RZ, RZ, R55 ;  /* 0x000000ffffa97224 */ /* 0x000fe400078e0037 */
[----:B------:R-:W-:Y:S02]  /*79d0*/  IMAD.MOV.U32 R172, RZ, RZ, R52 ;  /* 0x000000ffffac7224 */ /* 0x000fe400078e0034 */
[----:B------:R-:W-:Y:S01]  /*79e0*/  IMAD.MOV.U32 R171, RZ, RZ, R53 ;  /* 0x000000ffffab7224 */ /* 0x000fe200078e0035 */
[----:B------:R-:W-:Y:S01]  /*79f0*/  @!P0 CALL.REL.NOINC `(.L_x_2) ;  /* 0x0000001000008944 */ /* 0x000fe20003c00000 */
[----:B------:R-:W-:Y:S05]  /*7a00*/  BRA `(.L_x_3) ;  /* 0xffffcf2000007947 */ /* 0x000fea000383ffff */
.L_x_2:
[----:B------:R-:W-:Y:S02]  /*7a10*/  F2FP.PACK_AB R79, R87, R79 ;  /* 0x0000004f574f723e */ /* 0x000fe400000000ff */
[----:B------:R-:W-:Y:S02]  /*7a20*/  F2FP.PACK_AB R78, R86, R78 ;  /* 0x0000004e564e723e */ /* 0x000fe400000000ff */
[----:B------:R-:W-:-:S02]  /*7a30*/  F2FP.PACK_AB R77, R85, R77 ;  /* 0x0000004d554d723e */ /* 0x000fc400000000ff */
[----:B------:R-:W-:Y:S02]  /*7a40*/  F2FP.PACK_AB R76, R84, R76 ;  /* 0x0000004c544c723e */ /* 0x000fe400000000ff */
[----:B------:R-:W-:Y:S02]  /*7a50*/  F2FP.PACK_AB R67, R67, R75 ;  /* 0x0000004b4343723e */ /* 0x000fe400000000ff */
[----:B------:R-:W-:Y:S02]  /*7a60*/  F2FP.PACK_AB R66, R66, R74 ;  /* 0x0000004a4242723e */ /* 0x000fe400000000ff */
[----:B------:R-:W-:Y:S02]  /*7a70*/  F2FP.PACK_AB R65, R65, R73 ;  /* 0x000000494141723e */ /* 0x000fe400000000ff */
[----:B------:R-:W-:Y:S02]  /*7a80*/  F2FP.PACK_AB R64, R64, R72 ;  /* 0x000000484040723e */ /* 0x000fe400000000ff */
.L_x_1:
[----:B------:R-:W-:Y:S01]  /*7a90*/  BAR.SYNC.DEFER_BLOCKING 0x0 ;  /* 0x0000000000007b1d */ /* 0x000fe20000010000 */
[----:B------:R-:W-:Y:S01]  /*7aa0*/  LOP3.LUT R3, R176, 0x60, RZ, 0xc0, !PT ;  /* 0x00000060b0037812 */ /* 0x000fe200078ec0ff */
[C---:B------:R-:W-:Y:S01]  /*7ab0*/  IMAD.SHL.U32 R5, R175.reuse, 0x100, RZ ;  /* 0x00000100af057824 */ /* 0x040fe200078e00ff */
[C---:B------:R-:W-:Y:S01]  /*7ac0*/  LOP3.LUT R4, R175.reuse, 0x1c, RZ, 0xc0, !PT ;  /* 0x0000001caf047812 */ /* 0x040fe200078ec0ff */
[----:B------:R-:W-:Y:S01]  /*7ad0*/  IMAD.SHL.U32 R6, R175, 0x4, RZ ;  /* 0x00000004af067824 */ /* 0x000fe200078e00ff */
[----:B------:R-:W-:Y:S01]  /*7ae0*/  SHF.R.U32.HI R175, RZ, 0x1, R175 ;  /* 0x00000001ffaf7819 */ /* 0x000fe200000116af */
[----:B------:R-:W-:Y:S01]  /*7af0*/  IMAD R3, R220, 0x8, R3 ;  /* 0x00000008dc037824 */ /* 0x000fe200078e0203 */
[----:B------:R-:W-:-:S02]  /*7b00*/  LOP3.LUT R5, R5, 0x1800, RZ, 0xc0, !PT ;  /* 0x0000180005057812 */ /* 0x000fc400078ec0ff */
[----:B------:R-:W-:Y:S01]  /*7b10*/  ISETP.GE.AND P0, PT, R0, c[0x0][0x178], PT ;  /* 0x00005e0000007a0c */ /* 0x000fe20003f06270 */
[----:B------:R-:W-:Y:S01]  /*7b20*/  IMAD.IADD R3, R4, 0x1, R3 ;  /* 0x0000000104037824 */ /* 0x000fe200078e0203 */
[----:B------:R-:W-:Y:S01]  /*7b30*/  LOP3.LUT R8, R5, 0xfc, R6, 0xf8, !PT ;  /* 0x000000fc05087812 */ /* 0x000fe200078ef806 */
[----:B------:R-:W-:Y:S01]  /*7b40*/  IMAD R5, R0, c[0x0][0x194], RZ ;  /* 0x0000650000057a24 */ /* 0x000fe200078e02ff */
[----:B------:R-:W-:Y:S02]  /*7b50*/  LOP3.LUT R0, R2, 0x78, R219, 0xfe, !PT ;  /* 0x0000007802007812 */ /* 0x000fe400078efedb */
[C---:B------:R-:W-:Y:S02]  /*7b60*/  LOP3.LUT R4, R3.reuse, 0x20, RZ, 0x3c, !PT ;  /* 0x0000002003047812 */ /* 0x040fe400078e3cff */
[C---:B------:R-:W-:Y:S02]  /*7b70*/  LOP3.LUT R6, R3.reuse, 0x40, RZ, 0x3c, !PT ;  /* 0x0000004003067812 */ /* 0x040fe400078e3cff */
[----:B------:R-:W-:-:S02]  /*7b80*/  LOP3.LUT R7, R3, 0x60, RZ, 0x3c, !PT ;  /* 0x0000006003077812 */ /* 0x000fc400078e3cff */
[----:B------:R-:W-:Y:S02]  /*7b90*/  LOP3.LUT R175, R8, 0x60, R175, 0x78, !PT ;  /* 0x0000006008af7812 */ /* 0x000fe400078e78af */
[C---:B------:R-:W-:Y:S01]  /*7ba0*/  LEA R22, P2, R5.reuse, c[0x0][0x170], 0x1 ;  /* 0x00005c0005167a11 */ /* 0x040fe200078408ff */
[----:B------:R-:W-:Y:S01]  /*7bb0*/  STS [R3], R64 ;  /* 0x0000004003007388 */ /* 0x000fe20000000800 */
[C-C-:B------:R-:W-:Y:S02]  /*7bc0*/  LOP3.LUT R13, R2.reuse, 0x70, R219.reuse, 0xfe, !PT ;  /* 0x00000070020d7812 */ /* 0x140fe400078efedb */
[----:B------:R-:W-:Y:S01]  /*7bd0*/  LEA.HI.X.SX32 R24, R5, c[0x0][0x174], 0x1, P2 ;  /* 0x00005d0005187a11 */ /* 0x000fe200010f0eff */
[----:B------:R0:W-:Y:S01]  /*7be0*/  STS [R3+0x80], R65 ;  /* 0x0000804103007388 */ /* 0x0001e20000000800 */
[C-C-:B------:R-:W-:Y:S02]  /*7bf0*/  LOP3.LUT R12, R2.reuse, 0x68, R219.reuse, 0xfe, !PT ;  /* 0x00000068020c7812 */ /* 0x140fe400078efedb */
[C-C-:B------:R-:W-:Y:S01]  /*7c00*/  LOP3.LUT R14, R2.reuse, 0x60, R219.reuse, 0xfe, !PT ;  /* 0x00000060020e7812 */ /* 0x140fe200078efedb */
[----:B------:R-:W-:Y:S01]  /*7c10*/  STS [R4+0x800], R66 ;  /* 0x0008004204007388 */ /* 0x000fe20000000800 */
[----:B------:R-:W-:-:S02]  /*7c20*/  LOP3.LUT R15, R2, 0x58, R219, 0xfe, !PT ;  /* 0x00000058020f7812 */ /* 0x000fc400078efedb */
[C-C-:B------:R-:W-:Y:S01]  /*7c30*/  LOP3.LUT R16, R2.reuse, 0x50, R219.reuse, 0xfe, !PT ;  /* 0x0000005002107812 */ /* 0x140fe200078efedb */
[----:B------:R1:W-:Y:S01]  /*7c40*/  STS [R4+0x880], R67 ;  /* 0x0008804304007388 */ /* 0x0003e20000000800 */
[C-C-:B------:R-:W-:Y:S02]  /*7c50*/  LOP3.LUT R17, R2.reuse, 0x48, R219.reuse, 0xfe, !PT ;  /* 0x0000004802117812 */ /* 0x140fe400078efedb */
[C-C-:B0-----:R-:W-:Y:S01]  /*7c60*/  LOP3.LUT R3, R2.reuse, 0x8, R219.reuse, 0xfe, !PT ;  /* 0x0000000802037812 */ /* 0x141fe200078efedb */
[----:B------:R-:W-:Y:S01]  /*7c70*/  STS [R6+0x1000], R76 ;  /* 0x0010004c06007388 */ /* 0x000fe20000000800 */
[C---:B------:R-:W-:Y:S02]  /*7c80*/  LOP3.LUT R18, R2.reuse, 0x40, R219, 0xfe, !PT ;  /* 0x0000004002127812 */ /* 0x040fe400078efedb */
[C---:B------:R-:W-:Y:S01]  /*7c90*/  ISETP.LT.AND P4, PT, R3.reuse, c[0x0][0x17c], !P0 ;  /* 0x00005f0003007a0c */ /* 0x040fe20004781270 */
[----:B------:R0:W-:Y:S01]  /*7ca0*/  STS [R6+0x1080], R77 ;  /* 0x0010804d06007388 */ /* 0x0001e20000000800 */
[----:B------:R-:W-:Y:S01]  /*7cb0*/  IMAD R19, R3, c[0x0][0x198], RZ ;  /* 0x0000660003137a24 */ /* 0x000fe200078e02ff */
[----:B-1----:R-:W-:-:S02]  /*7cc0*/  LOP3.LUT R4, R2, R219, RZ, 0xfc, !PT ;  /* 0x000000db02047212 */ /* 0x002fc400078efcff */
[----:B------:R-:W-:Y:S01]  /*7cd0*/  STS [R7+0x1800], R78 ;  /* 0x0018004e07007388 */ /* 0x000fe20000000800 */
[--C-:B------:R-:W-:Y:S02]  /*7ce0*/  LOP3.LUT R11, R2, 0x38, R219.reuse, 0xfe, !PT ;  /* 0x00000038020b7812 */ /* 0x100fe400078efedb */
[----:B------:R-:W-:Y:S01]  /*7cf0*/  ISETP.LT.AND P1, PT, R4, c[0x0][0x17c], !P0 ;  /* 0x00005f0004007a0c */ /* 0x000fe20004721270 */
[----:B------:R1:W-:Y:S01]  /*7d00*/  STS [R7+0x1880], R79 ;  /* 0x0018804f07007388 */ /* 0x0003e20000000800 */
[C-C-:B------:R-:W-:Y:S02]  /*7d10*/  LOP3.LUT R10, R2.reuse, 0x30, R219.reuse, 0xfe, !PT ;  /* 0x00000030020a7812 */ /* 0x140fe400078efedb */
[C-C-:B------:R-:W-:Y:S01]  /*7d20*/  LOP3.LUT R8, R2.reuse, 0x28, R219.reuse, 0xfe, !PT ;  /* 0x0000002802087812 */ /* 0x140fe200078efedb */
[----:B------:R-:W-:Y:S01]  /*7d30*/  BAR.SYNC.DEFER_BLOCKING 0x0 ;  /* 0x0000000000007b1d */ /* 0x000fe20000010000 */
[C-C-:B------:R-:W-:Y:S02]  /*7d40*/  LOP3.LUT R3, R2.reuse, 0x20, R219.reuse, 0xfe, !PT ;  /* 0x0000002002037812 */ /* 0x140fe400078efedb */
[----:B------:R-:W-:-:S02]  /*7d50*/  LOP3.LUT R9, R2, 0x18, R219, 0xfe, !PT ;  /* 0x0000001802097812 */ /* 0x000fc400078efedb */
[----:B0-----:R-:W-:Y:S01]  /*7d60*/  LEA R6, P3, R19, R22, 0x1 ;  /* 0x0000001613067211 */ /* 0x001fe200078608ff */
[----:B-1----:R-:W-:Y:S01]  /*7d70*/  IMAD R7, R4, c[0x0][0x198], RZ ;  /* 0x0000660004077a24 */ /* 0x002fe200078e02ff */
[----:B------:R-:W-:Y:S01]  /*7d80*/  LOP3.LUT R2, R2, 0x10, R219, 0xfe, !PT ;  /* 0x0000001002027812 */ /* 0x000fe200078efedb */
[----:B------:R-:W-:-:S03]  /*7d90*/  IMAD R20, R3, c[0x0][0x198], RZ ;  /* 0x0000660003147a24 */ /* 0x000fc600078e02ff */
[----:B------:R-:W-:-:S04]  /*7da0*/  LEA R4, P2, R7, R22, 0x1 ;  /* 0x0000001607047211 */ /* 0x000fc800078408ff */
[-C--:B------:R-:W-:Y:S02]  /*7db0*/  LEA.HI.X.SX32 R5, R7, R24.reuse, 0x1, P2 ;  /* 0x0000001807057211 */ /* 0x080fe400010f0eff */
[----:B------:R-:W-:Y:S01]  /*7dc0*/  LEA.HI.X.SX32 R7, R19, R24, 0x1, P3 ;  /* 0x0000001813077211 */ /* 0x000fe200018f0eff */
[C---:B------:R-:W-:Y:S01]  /*7dd0*/  IMAD R19, R2.reuse, c[0x0][0x198], RZ ;  /* 0x0000660002137a24 */ /* 0x040fe200078e02ff */
[----:B------:R-:W-:-:S04]  /*7de0*/  ISETP.LT.AND P3, PT, R2, c[0x0][0x17c], !P0 ;  /* 0x00005f0002007a0c */ /* 0x000fc80004761270 */
[----:B------:R-:W-:Y:S01]  /*7df0*/  LEA R2, P2, R19, R22, 0x1 ;  /* 0x0000001613027211 */ /* 0x000fe200078408ff */
[----:B------:R-:W0:Y:S04]  /*7e00*/  LDS R21, [R175] ;  /* 0x00000000af157984 */ /* 0x000e280000000800 */
[----:B------:R-:W1:Y:S04]  /*7e10*/  LDS R23, [R175+0x100] ;  /* 0x00010000af177984 */ /* 0x000e680000000800 */
[----:B------:R-:W2:Y:S04]  /*7e20*/  LDS R25, [R175+0x200] ;  /* 0x00020000af197984 */ /* 0x000ea80000000800 */
[----:B------:R-:W3:Y:S04]  /*7e30*/  LDS R27, [R175+0x300] ;  /* 0x00030000af1b7984 */ /* 0x000ee80000000800 */
[----:B------:R-:W4:Y:S04]  /*7e40*/  LDS R29, [R175+0x400] ;  /* 0x00040000af1d7984 */ /* 0x000f280000000800 */
[----:B------:R-:W5:Y:S04]  /*7e50*/  LDS R31, [R175+0x500] ;  /* 0x00050000af1f7984 */ /* 0x000f680000000800 */
[----:B------:R-:W4:Y:S04]  /*7e60*/  LDS R33, [R175+0x600] ;  /* 0x00060000af217984 */ /* 0x000f280000000800 */
[----:B------:R-:W5:Y:S04]  /*7e70*/  LDS R35, [R175+0x700] ;  /* 0x00070000af237984 */ /* 0x000f680000000800 */
[----:B0-----:R0:W-:Y:S01]  /*7e80*/  @P1 STG.E.U16 [R4.64], R21 ;  /* 0x0000001504001986 */ /* 0x0011e2000c101506 */
[----:B------:R-:W-:-:S02]  /*7e90*/  ISETP.LT.AND P1, PT, R3, c[0x0][0x17c], !P0 ;  /* 0x00005f0003007a0c */ /* 0x000fc40004721270 */
[----:B------:R-:W-:Y:S01]  /*7ea0*/  LEA.HI.X.SX32 R3, R19, R24, 0x1, P2 ;  /* 0x0000001813037211 */ /* 0x000fe200010f0eff */
[----:B-1----:R1:W-:Y:S01]  /*7eb0*/  @P4 STG.E.U16 [R6.64], R23 ;  /* 0x0000001706004986 */ /* 0x0023e2000c101506 */
[C---:B------:R-:W-:Y:S01]  /*7ec0*/  ISETP.LT.AND P4, PT, R9.reuse, c[0x0][0x17c], !P0 ;  /* 0x00005f0009007a0c */ /* 0x040fe20004781270 */
[----:B------:R-:W-:Y:S01]  /*7ed0*/  IMAD R9, R9, c[0x0][0x198], RZ ;  /* 0x0000660009097a24 */ /* 0x000fe200078e02ff */
[C---:B------:R-:W-:Y:S01]  /*7ee0*/  ISETP.LT.AND P2, PT, R8.reuse, c[0x0][0x17c], !P0 ;  /* 0x00005f0008007a0c */ /* 0x040fe20004741270 */
[----:B------:R-:W-:Y:S01]  /*7ef0*/  IMAD R19, R8, c[0x0][0x198], RZ ;  /* 0x0000660008137a24 */ /* 0x000fe200078e02ff */
[----:B--2---:R2:W-:Y:S02]  /*7f00*/  @P3 STG.E.U16 [R2.64], R25 ;  /* 0x0000001902003986 */ /* 0x0045e4000c101506 */
[-C--:B0-----:R-:W-:Y:S02]  /*7f10*/  LEA R4, P5, R9, R22.reuse, 0x1 ;  /* 0x0000001609047211 */ /* 0x081fe400078a08ff */
[----:B------:R-:W-:-:S02]  /*7f20*/  LEA R8, P3, R19, R22, 0x1 ;  /* 0x0000001613087211 */ /* 0x000fc400078608ff */
[----:B-1----:R-:W-:Y:S02]  /*7f30*/  LEA R6, P6, R20, R22, 0x1 ;  /* 0x0000001614067211 */ /* 0x002fe400078c08ff */
[-C--:B------:R-:W-:Y:S02]  /*7f40*/  LEA.HI.X.SX32 R5, R9, R24.reuse, 0x1, P5 ;  /* 0x0000001809057211 */ /* 0x080fe400028f0eff */
[-C--:B------:R-:W-:Y:S01]  /*7f50*/  LEA.HI.X.SX32 R9, R19, R24.reuse, 0x1, P3 ;  /* 0x0000001813097211 */ /* 0x080fe200018f0eff */
[----:B------:R-:W-:Y:S01]  /*7f60*/  IMAD R19, R10, c[0x0][0x198], RZ ;  /* 0x000066000a137a24 */ /* 0x000fe200078e02ff */
[----:B------:R-:W-:Y:S01]  /*7f70*/  LEA.HI.X.SX32 R7, R20, R24, 0x1, P6 ;  /* 0x0000001814077211 */ /* 0x000fe200030f0eff */
[----:B---3--:R0:W-:Y:S01]  /*7f80*/  @P4 STG.E.U16 [R4.64], R27 ;  /* 0x0000001b04004986 */ /* 0x0081e2000c101506 */
[----:B------:R-:W-:Y:S01]  /*7f90*/  ISETP.LT.AND P3, PT, R10, c[0x0][0x17c], !P0 ;  /* 0x00005f000a007a0c */ /* 0x000fe20004761270 */
[----:B--2---:R-:W-:Y:S01]  /*7fa0*/  IMAD R3, R11, c[0x0][0x198], RZ ;  /* 0x000066000b037a24 */ /* 0x004fe200078e02ff */
[-C--:B------:R-:W-:Y:S01]  /*7fb0*/  LEA R10, P4, R19, R22.reuse, 0x1 ;  /* 0x00000016130a7211 */ /* 0x080fe200078808ff */
[----:B----4-:R1:W-:Y:S01]  /*7fc0*/  @P1 STG.E.U16 [R6.64], R29 ;  /* 0x0000001d06001986 */ /* 0x0103e2000c101506 */
[C---:B------:R-:W-:Y:S01]  /*7fd0*/  ISETP.LT.AND P1, PT, R18.reuse, c[0x0][0x17c], !P0 ;  /* 0x00005f0012007a0c */ /* 0x040fe20004721270 */
[----:B------:R-:W-:Y:S01]  /*7fe0*/  IMAD R18, R18, c[0x0][0x198], RZ ;  /* 0x0000660012127a24 */ /* 0x000fe200078e02ff */
[----:B------:R-:W-:Y:S01]  /*7ff0*/  LEA R2, P5, R3, R22, 0x1 ;  /* 0x0000001603027211 */ /* 0x000fe200078a08ff */
[----:B-----5:R2:W-:Y:S01]  /*8000*/  @P2 STG.E.U16 [R8.64], R31 ;  /* 0x0000001f08002986 */ /* 0x0205e2000c101506 */
[----:B------:R-:W-:-:S02]  /*8010*/  ISETP.LT.AND P2, PT, R11, c[0x0][0x17c], !P0 ;  /* 0x00005f000b007a0c */ /* 0x000fc40004741270 */
[-C--:B------:R-:W-:Y:S02]  /*8020*/  LEA.HI.X.SX32 R11, R19, R24.reuse, 0x1, P4 ;  /* 0x00000018130b7211 */ /* 0x080fe400020f0eff */
[C---:B------:R-:W-:Y:S01]  /*8030*/  ISETP.LT.AND P4, PT, R17.reuse, c[0x0][0x17c], !P0 ;  /* 0x00005f0011007a0c */ /* 0x040fe20004781270 */
[----:B------:R-:W-:Y:S01]  /*8040*/  IMAD R17, R17, c[0x0][0x198], RZ ;  /* 0x0000660011117a24 */ /* 0x000fe200078e02ff */
[----:B------:R-:W-:Y:S01]  /*8050*/  LEA.HI.X.SX32 R3, R3, R24, 0x1, P5 ;  /* 0x0000001803037211 */ /* 0x000fe200028f0eff */
[----:B------:R3:W-:Y:S01]  /*8060*/  @P3 STG.E.U16 [R10.64], R33 ;  /* 0x000000210a003986 */ /* 0x0007e2000c101506 */
[-C--:B0-----:R-:W-:Y:S02]  /*8070*/  LEA R4, P3, R18, R22.reuse, 0x1 ;  /* 0x0000001612047211 */ /* 0x081fe400078608ff */
[----:B-1----:R-:W-:Y:S01]  /*8080*/  LEA R6, P6, R17, R22, 0x1 ;  /* 0x0000001611067211 */ /* 0x002fe200078c08ff */
[----:B--2---:R-:W-:Y:S01]  /*8090*/  IMAD R9, R12, c[0x0][0x198], RZ ;  /* 0x000066000c097a24 */ /* 0x004fe200078e02ff */
[----:B------:R-:W-:Y:S01]  /*80a0*/  PRMT R21, R21, 0x7632, R21 ;  /* 0x0000763215157816 */ /* 0x000fe20000000015 */
[----:B------:R-:W-:Y:S01]  /*80b0*/  @P2 STG.E.U16 [R2.64], R35 ;  /* 0x0000002302002986 */ /* 0x000fe2000c101506 */
[----:B------:R-:W-:-:S02]  /*80c0*/  LEA.HI.X.SX32 R5, R18, R24, 0x1, P3 ;  /* 0x0000001812057211 */ /* 0x000fc400018f0eff */
[----:B------:R-:W-:Y:S02]  /*80d0*/  PRMT R23, R23, 0x7632, R23 ;  /* 0x0000763217177816 */ /* 0x000fe40000000017 */
[----:B------:R-:W-:Y:S01]  /*80e0*/  LEA.HI.X.SX32 R7, R17, R24, 0x1, P6 ;  /* 0x0000001811077211 */ /* 0x000fe200030f0eff */
[----:B------:R0:W-:Y:S01]  /*80f0*/  @P1 STG.E.U16 [R4.64], R21 ;  /* 0x0000001504001986 */ /* 0x0001e2000c101506 */
[C---:B------:R-:W-:Y:S01]  /*8100*/  ISETP.LT.AND P3, PT, R14.reuse, c[0x0][0x17c], !P0 ;  /* 0x00005f000e007a0c */ /* 0x040fe20004761270 */
[----:B------:R-:W-:Y:S01]  /*8110*/  IMAD R14, R14, c[0x0][0x198], RZ ;  /* 0x000066000e0e7a24 */ /* 0x000fe200078e02ff */
[C---:B------:R-:W-:Y:S01]  /*8120*/  ISETP.LT.AND P5, PT, R16.reuse, c[0x0][0x17c], !P0 ;  /* 0x00005f0010007a0c */ /* 0x040fe200047a1270 */
[----:B------:R1:W-:Y:S01]  /*8130*/  @P4 STG.E.U16 [R6.64], R23 ;  /* 0x0000001706004986 */ /* 0x0003e2000c101506 */
[C---:B------:R-:W-:Y:S01]  /*8140*/  ISETP.LT.AND P4, PT, R15.reuse, c[0x0][0x17c], !P0 ;  /* 0x00005f000f007a0c */ /* 0x040fe20004781270 */
[----:B------:R-:W-:Y:S01]  /*8150*/  IMAD R15, R15, c[0x0][0x198], RZ ;  /* 0x000066000f0f7a24 */ /* 0x000fe200078e02ff */
[----:B------:R-:W-:Y:S01]  /*8160*/  PRMT R25, R25, 0x7632, R25 ;  /* 0x0000763219197816 */ /* 0x000fe20000000019 */
[----:B---3--:R-:W-:Y:S01]  /*8170*/  IMAD R11, R13, c[0x0][0x198], RZ ;  /* 0x000066000d0b7a24 */ /* 0x008fe200078e02ff */
[----:B------:R-:W-:Y:S01]  /*8180*/  PRMT R27, R27, 0x7632, R27 ;  /* 0x000076321b1b7816 */ /* 0x000fe2000000001b */
[----:B------:R-:W-:Y:S01]  /*8190*/  IMAD R16, R16, c[0x0][0x198], RZ ;  /* 0x0000660010107a24 */ /* 0x000fe200078e02ff */
[----:B------:R-:W-:Y:S01]  /*81a0*/  PRMT R31, R31, 0x7632, R31 ;  /* 0x000076321f1f7816 */ /* 0x000fe2000000001f */
[----:B------:R-:W-:Y:S01]  /*81b0*/  IMAD R17, R0, c[0x0][0x198], RZ ;  /* 0x0000660000117a24 */ /* 0x000fe200078e02ff */
[----:B0-----:R-:W-:-:S02]  /*81c0*/  LEA R4, P1, R15, R22, 0x1 ;  /* 0x000000160f047211 */ /* 0x001fc400078208ff */
[-C--:B------:R-:W-:Y:S02]  /*81d0*/  LEA R2, P6, R16, R22.reuse, 0x1 ;  /* 0x0000001610027211 */ /* 0x080fe400078c08ff */
[C---:B-1----:R-:W-:Y:S02]  /*81e0*/  LEA R6, P2, R14.reuse, R22, 0x1 ;  /* 0x000000160e067211 */ /* 0x042fe400078408ff */
[----:B------:R-:W-:Y:S02]  /*81f0*/  LEA.HI.X.SX32 R5, R15, R24, 0x1, P1 ;  /* 0x000000180f057211 */ /* 0x000fe400008f0eff */
[----:B------:R-:W-:Y:S02]  /*8200*/  LEA R10, P1, R11, R22, 0x1 ;  /* 0x000000160b0a7211 */ /* 0x000fe400078208ff */
[----:B------:R-:W-:Y:S02]  /*8210*/  LEA.HI.X.SX32 R7, R14, R24, 0x1, P2 ;  /* 0x000000180e077211 */ /* 0x000fe400010f0eff */
[----:B------:R-:W-:-:S02]  /*8220*/  ISETP.LT.AND P2, PT, R12, c[0x0][0x17c], !P0 ;  /* 0x00005f000c007a0c */ /* 0x000fc40004741270 */
[-C--:B------:R-:W-:Y:S02]  /*8230*/  LEA.HI.X.SX32 R11, R11, R24.reuse, 0x1, P1 ;  /* 0x000000180b0b7211 */ /* 0x080fe400008f0eff */
[----:B------:R-:W-:Y:S02]  /*8240*/  LEA.HI.X.SX32 R3, R16, R24, 0x1, P6 ;  /* 0x0000001810037211 */ /* 0x000fe400030f0eff */
[----:B------:R-:W-:Y:S02]  /*8250*/  ISETP.LT.AND P1, PT, R13, c[0x0][0x17c], !P0 ;  /* 0x00005f000d007a0c */ /* 0x000fe40004721270 */
[----:B------:R-:W-:Y:S01]  /*8260*/  ISETP.LT.AND P0, PT, R0, c[0x0][0x17c], !P0 ;  /* 0x00005f0000007a0c */ /* 0x000fe20004701270 */
[----:B------:R0:W-:Y:S01]  /*8270*/  @P5 STG.E.U16 [R2.64], R25 ;  /* 0x0000001902005986 */ /* 0x0001e2000c101506 */
[----:B------:R-:W-:-:S03]  /*8280*/  LEA R8, P6, R9, R22, 0x1 ;  /* 0x0000001609087211 */ /* 0x000fc600078c08ff */
[----:B------:R1:W-:Y:S01]  /*8290*/  @P4 STG.E.U16 [R4.64], R27 ;  /* 0x0000001b04004986 */ /* 0x0003e2000c101506 */
[----:B------:R-:W-:Y:S02]  /*82a0*/  LEA.HI.X.SX32 R9, R9, R24, 0x1, P6 ;  /* 0x0000001809097211 */ /* 0x000fe400030f0eff */
[----:B------:R-:W-:-:S04]  /*82b0*/  LEA R12, P6, R17, R22, 0x1 ;  /* 0x00000016110c7211 */ /* 0x000fc800078c08ff */
[----:B------:R-:W-:Y:S02]  /*82c0*/  LEA.HI.X.SX32 R13, R17, R24, 0x1, P6 ;  /* 0x00000018110d7211 */ /* 0x000fe400030f0eff */
[----:B0-----:R-:W-:Y:S02]  /*82d0*/  PRMT R3, R29, 0x7632, R3 ;  /* 0x000076321d037816 */ /* 0x001fe40000000003 */
[----:B-1----:R-:W-:-:S03]  /*82e0*/  PRMT R5, R33, 0x7632, R5 ;  /* 0x0000763221057816 */ /* 0x002fc60000000005 */
[----:B------:R0:W-:Y:S04]  /*82f0*/  @P3 STG.E.U16 [R6.64], R3 ;  /* 0x0000000306003986 */ /* 0x0001e8000c101506 */
[----:B------:R0:W-:Y:S04]  /*8300*/  @P2 STG.E.U16 [R8.64], R31 ;  /* 0x0000001f08002986 */ /* 0x0001e8000c101506 */
[----:B------:R0:W-:Y:S01]  /*8310*/  @P1 STG.E.U16 [R10.64], R5 ;  /* 0x000000050a001986 */ /* 0x0001e2000c101506 */
[----:B------:R-:W-:Y:S05]  /*8320*/  @!P0 EXIT ;  /* 0x000000000000894d */ /* 0x000fea0003800000 */
[----:B0-----:R-:W-:-:S05]  /*8330*/  PRMT R6, R35, 0x7632, R6 ;  /* 0x0000763223067816 */ /* 0x001fca0000000006 */
[----:B------:R-:W-:Y:S01]  /*8340*/  STG.E.U16 [R12.64], R6 ;  /* 0x000000060c007986 */ /* 0x000fe2000c101506 */
[----:B------:R-:W-:Y:S05]  /*8350*/  EXIT ;  /* 0x000000000000794d */ /* 0x000fea0003800000 */
.L_x_4:
[----:B------:R-:W-:-:S00]  /*8360*/  BRA `(.L_x_4) ;  /* 0xfffffff000007947 */ /* 0x000fc0000383ffff */
[----:B------:R-:W-:-:S00]  /*8370*/  NOP ;  /* 0x0000000000007918 */ /* 0x000fc00000000000 */
        /* <DEDUP_REMOVED lines=8> */
.L_x_5:


//--------------------- .nv.shared.matmul_kernel  --------------------------
	.section	.nv.shared.matmul_kernel,"aw",@nobits
	.sectionflags	@""
	.align	16
